def gluon_wgmma(
    a_ptr,
    b_ptr,
    c_ptr,
    M,
    N,
    K,
    stride_am,
    stride_bk,
    stride_cm,
    BLOCK_M: gl.constexpr,
    BLOCK_N: gl.constexpr,
    BLOCK_K: gl.constexpr,
    DTYPE: gl.constexpr,
    A_LAYOUT: gl.constexpr,
    B_LAYOUT: gl.constexpr,
    C_LAYOUT: gl.constexpr,
    B_SHAPE: gl.constexpr,
    TRANS_B: gl.constexpr,
    NUM_BUFFERS: gl.constexpr,
    NUM_WARPS: gl.constexpr,
):
    a_desc = tma.make_tensor_descriptor(
        a_ptr, [M, K], [stride_am, 1], [BLOCK_M, BLOCK_K], A_LAYOUT
    )
    b_desc = tma.make_tensor_descriptor(
        b_ptr,
        [N, K] if TRANS_B else [K, N],
        [stride_bk, 1],
        B_SHAPE,
        B_LAYOUT,
    )
    c_desc = tma.make_tensor_descriptor(
        c_ptr, [M, N], [stride_cm, 1], [BLOCK_M, BLOCK_N], C_LAYOUT
    )

    a_bufs = gl.allocate_shared_memory(
        DTYPE, [NUM_BUFFERS, BLOCK_M, BLOCK_K], A_LAYOUT
    )
    b_bufs = gl.allocate_shared_memory(DTYPE, [NUM_BUFFERS] + B_SHAPE, B_LAYOUT)

    pid_m = gl.program_id(0)
    pid_n = gl.program_id(1)
    off_m = pid_m * BLOCK_M
    off_n = pid_n * BLOCK_N

    mma_layout: gl.constexpr = pick_wgmma_layout(DTYPE, BLOCK_M, BLOCK_N, NUM_WARPS)
    acc = warpgroup_mma_init(
        gl.zeros((BLOCK_M, BLOCK_N), dtype=gl.float32, layout=mma_layout)
    )

    bars = gl.allocate_shared_memory(
        gl.int64, [NUM_BUFFERS, 1], mbarrier.MBarrierLayout()
    )
    for i in gl.static_range(NUM_BUFFERS):
        mbarrier.init(bars.index(i), count=1)
    idx = 0
    phase = 0

    for k in range(0, K, BLOCK_K):
        a = a_bufs.index(idx)
        b = b_bufs.index(idx)
        bar = bars.index(idx)
        mbarrier.expect(bar, a_desc.block_type.nbytes + b_desc.block_type.nbytes)
        tma.async_copy_global_to_shared(a_desc, [off_m, k], bar, a)
        tma.async_copy_global_to_shared(
            b_desc, [off_n, k] if TRANS_B else [k, off_n], bar, b
        )
        mbarrier.wait(bar, phase=phase)

        if TRANS_B:
            b = b.permute((1, 0))
        acc = warpgroup_mma_wait(num_outstanding=0, deps=(acc,))
        acc = warpgroup_mma(a, b, acc, is_async=True)

        idx += 1
        if idx == NUM_BUFFERS:
            idx = 0
            phase ^= 1

    acc = warpgroup_mma_wait(num_outstanding=0, deps=(acc,))
    for i in gl.static_range(NUM_BUFFERS):
        mbarrier.invalidate(bars.index(i))

    c_smem = gl.allocate_shared_memory(DTYPE, [BLOCK_M, BLOCK_N], C_LAYOUT)
    c_smem.store(acc.to(DTYPE))
    fence_async_shared()
    tma.async_copy_shared_to_global(c_desc, [off_m, off_n], c_smem)
    tma.store_wait(pendings=0)

# config = {"BLOCK_K": 128, "BLOCK_M": 128, "BLOCK_N": 128, "arch": "sm_90", "dtype": "bf16", "num_buffers": 3, "num_warps": 8, "trans_b": 1}
# arch = sm_90


// ===== COMPILED SASS (sm_90a) =====

	.target	sm_90a

	.elftype	@"ET_EXEC"


//--------------------- .note.nv.tkinfo           --------------------------
	.section	.note.nv.tkinfo,"",@"SHT_NOTE"
	.sectionflags	@"SHF_NOTE_NV_TKINFO"
	.tkinfo
        /*0018*/ 	.word	0x00000002
        /*0030*/ 	.string	""
        /*0030*/ 	.string	"ptxas"
        /*0030*/ 	.string	"Cuda compilation tools, release 13.0, V13.0.88"
        /*0030*/ 	.string	"Build cuda_13.0.r13.0/compiler.36424714_0"
        /*0030*/ 	.string	"-v  -suppress-debug-info  -lineinfo  -arch sm_90a "



//--------------------- .note.nv.cuinfo           --------------------------
	.section	.note.nv.cuinfo,"",@"SHT_NOTE"
	.sectionflags	@"SHF_NOTE_NV_CUINFO"
        /*0018*/ 	.short	0x0002
        /*001a*/ 	.short	0x005a
        /*001c*/ 	.short	0x0082
	.zero		2


//--------------------- .nv.info                  --------------------------
	.section	.nv.info,"",@"SHT_CUDA_INFO"
	.align	4


	//----- nvinfo : EIATTR_REGCOUNT
	.align		4
        /*0000*/ 	.byte	0x04, 0x2f
        /*0002*/ 	.short	(.L_1 - .L_0)
	.align		4
.L_0:
        /*0004*/ 	.word	index@(gluon_wgmma)
        /*0008*/ 	.word	0x0000005a


	//----- nvinfo : EIATTR_FRAME_SIZE
	.align		4
.L_1:
        /*000c*/ 	.byte	0x04, 0x11
        /*000e*/ 	.short	(.L_3 - .L_2)
	.align		4
.L_2:
        /*0010*/ 	.word	index@(gluon_wgmma)
        /*0014*/ 	.word	0x00000000


	//----- nvinfo : EIATTR_MIN_STACK_SIZE
	.align		4
.L_3:
        /*0018*/ 	.byte	0x04, 0x12
        /*001a*/ 	.short	(.L_5 - .L_4)
	.align		4
.L_4:
        /*001c*/ 	.word	index@(gluon_wgmma)
        /*0020*/ 	.word	0x00000000
.L_5:


//--------------------- .nv.compat                --------------------------
	.section	.nv.compat,"",@"SHT_CUDA_COMPAT_INFO"
	.align	4
        /*0000*/ 	.byte	0x02, 0x09, 0x01, 0x00, 0x02, 0x02, 0x04, 0x00, 0x02, 0x05, 0x05, 0x00, 0x03, 0x07, 0x01, 0x01
        /*0010*/ 	.byte	0x02, 0x03, 0x03, 0x00, 0x02, 0x06, 0x01, 0x00, 0x04, 0x0b, 0x08, 0x00, 0x00, 0x00, 0x00, 0x00
        /*0020*/ 	.byte	0x00, 0x00, 0x00, 0x00


//--------------------- .nv.info.gluon_wgmma      --------------------------
	.section	.nv.info.gluon_wgmma,"",@"SHT_CUDA_INFO"
	.sectionflags	@""
	.align	4


	//----- nvinfo : EIATTR_CUDA_API_VERSION
	.align		4
        /*0000*/ 	.byte	0x04, 0x37
        /*0002*/ 	.short	(.L_7 - .L_6)
.L_6:
        /*0004*/ 	.word	0x00000082


	//----- nvinfo : EIATTR_KPARAM_INFO
	.align		4
.L_7:
        /*0008*/ 	.byte	0x04, 0x17
        /*000a*/ 	.short	(.L_9 - .L_8)
.L_8:
        /*000c*/ 	.word	0x00000000
        /*0010*/ 	.short	0x000a
        /*0012*/ 	.short	0x0048
        /*0014*/ 	.byte	0x00, 0xf4, 0x21, 0x00


	//----- nvinfo : EIATTR_KPARAM_INFO
	.align		4
.L_9:
        /*0018*/ 	.byte	0x04, 0x17
        /*001a*/ 	.short	(.L_11 - .L_10)
.L_10:
        /*001c*/ 	.word	0x00000000
        /*0020*/ 	.short	0x0009
        /*0022*/ 	.short	0x0040
        /*0024*/ 	.byte	0x00, 0xf4, 0x21, 0x00


	//----- nvinfo : EIATTR_KPARAM_INFO
	.align		4
.L_11:
        /*0028*/ 	.byte	0x04, 0x17
        /*002a*/ 	.short	(.L_13 - .L_12)
.L_12:
        /*002c*/ 	.word	0x00000000
        /*0030*/ 	.short	0x0008
        /*0032*/ 	.short	0x0038
        /*0034*/ 	.byte	0x00, 0xf0, 0x21, 0x00


	//----- nvinfo : EIATTR_KPARAM_INFO
	.align		4
.L_13:
        /*0038*/ 	.byte	0x04, 0x17
        /*003a*/ 	.short	(.L_15 - .L_14)
.L_14:
        /*003c*/ 	.word	0x00000000
        /*0040*/ 	.short	0x0007
        /*0042*/ 	.short	0x0030
        /*0044*/ 	.byte	0x00, 0xf0, 0x21, 0x00


	//----- nvinfo : EIATTR_KPARAM_INFO
	.align		4
.L_15:
        /*0048*/ 	.byte	0x04, 0x17
        /*004a*/ 	.short	(.L_17 - .L_16)
.L_16:
        /*004c*/ 	.word	0x00000000
        /*0050*/ 	.short	0x0006
        /*0052*/ 	.short	0x0028
        /*0054*/ 	.byte	0x00, 0xf0, 0x21, 0x00


	//----- nvinfo : EIATTR_KPARAM_INFO
	.align		4
.L_17:
        /*0058*/ 	.byte	0x04, 0x17
        /*005a*/ 	.short	(.L_19 - .L_18)
.L_18:
        /*005c*/ 	.word	0x00000000
        /*0060*/ 	.short	0x0005
        /*0062*/ 	.short	0x0020
        /*0064*/ 	.byte	0x00, 0xf0, 0x11, 0x00


	//----- nvinfo : EIATTR_KPARAM_INFO
	.align		4
.L_19:
        /*0068*/ 	.byte	0x04, 0x17
        /*006a*/ 	.short	(.L_21 - .L_20)
.L_20:
        /*006c*/ 	.word	0x00000000
        /*0070*/ 	.short	0x0004
        /*0072*/ 	.short	0x001c
        /*0074*/ 	.byte	0x00, 0xf0, 0x11, 0x00


	//----- nvinfo : EIATTR_KPARAM_INFO
	.align		4
.L_21:
        /*0078*/ 	.byte	0x04, 0x17
        /*007a*/ 	.short	(.L_23 - .L_22)
.L_22:
        /*007c*/ 	.word	0x00000000
        /*0080*/ 	.short	0x0003
        /*0082*/ 	.short	0x0018
        /*0084*/ 	.byte	0x00, 0xf0, 0x11, 0x00


	//----- nvinfo : EIATTR_KPARAM_INFO
	.align		4
.L_23:
        /*0088*/ 	.byte	0x04, 0x17
        /*008a*/ 	.short	(.L_25 - .L_24)
.L_24:
        /*008c*/ 	.word	0x00000000
        /*0090*/ 	.short	0x0002
        /*0092*/ 	.short	0x0010
        /*0094*/ 	.byte	0x00, 0xf4, 0x21, 0x00


	//----- nvinfo : EIATTR_KPARAM_INFO
	.align		4
.L_25:
        /*0098*/ 	.byte	0x04, 0x17
        /*009a*/ 	.short	(.L_27 - .L_26)
.L_26:
        /*009c*/ 	.word	0x00000000
        /*00a0*/ 	.short	0x0001
        /*00a2*/ 	.short	0x0008
        /*00a4*/ 	.byte	0x00, 0xf4, 0x21, 0x00


	//----- nvinfo : EIATTR_KPARAM_INFO
	.align		4
.L_27:
        /*00a8*/ 	.byte	0x04, 0x17
        /*00aa*/ 	.short	(.L_29 - .L_28)
.L_28:
        /*00ac*/ 	.word	0x00000000
        /*00b0*/ 	.short	0x0000
        /*00b2*/ 	.short	0x0000
        /*00b4*/ 	.byte	0x00, 0xf4, 0x21, 0x00


	//----- nvinfo : EIATTR_SPARSE_MMA_MASK
	.align		4
.L_29:
        /*00b8*/ 	.byte	0x03, 0x50
        /*00ba*/ 	.short	0x0000


	//----- nvinfo : EIATTR_MAXREG_COUNT
	.align		4
        /*00bc*/ 	.byte	0x03, 0x1b
        /*00be*/ 	.short	0x00ff


	//----- nvinfo : EIATTR_NUM_BARRIERS
	.align		4
        /*00c0*/ 	.byte	0x02, 0x4c
        /*00c2*/ 	.byte	0x01
	.zero		1


	//----- nvinfo : EIATTR_MERCURY_ISA_VERSION
	.align		4
        /*00c4*/ 	.byte	0x03, 0x5f
        /*00c6*/ 	.short	0x0101


	//----- nvinfo : EIATTR_INT_WARP_WIDE_INSTR_OFFSETS
	.align		4
        /*00c8*/ 	.byte	0x04, 0x31
        /*00ca*/ 	.short	(.L_31 - .L_30)


	//   ....[0]....
.L_30:
        /*00cc*/ 	.word	0x00001320


	//   ....[1]....
        /*00d0*/ 	.word	0x00001340


	//   ....[2]....
        /*00d4*/ 	.word	0x00001350


	//   ....[3]....
        /*00d8*/ 	.word	0x00001430


	//   ....[4]....
        /*00dc*/ 	.word	0x00001920


	//   ....[5]....
        /*00e0*/ 	.word	0x00001930


	//   ....[6]....
        /*00e4*/ 	.word	0x000019b0


	//   ....[7]....
        /*00e8*/ 	.word	0x000019c0


	//   ....[8]....
        /*00ec*/ 	.word	0x000021b0


	//   ....[9]....
        /*00f0*/ 	.word	0x000021c0


	//----- nvinfo : EIATTR_COOP_GROUP_MASK_REGIDS
	.align		4
.L_31:
        /*00f4*/ 	.byte	0x04, 0x29
        /*00f6*/ 	.short	(.L_33 - .L_32)


	//   ....[0]....
.L_32:
        /*00f8*/ 	.word	0xffffffff


	//   ....[1]....
        /*00fc*/ 	.word	0xffffffff


	//   ....[2]....
        /*0100*/ 	.word	0xffffffff


	//----- nvinfo : EIATTR_COOP_GROUP_INSTR_OFFSETS
	.align		4
.L_33:
        /*0104*/ 	.byte	0x04, 0x28
        /*0106*/ 	.short	(.L_35 - .L_34)


	//   ....[0]....
.L_34:
        /*0108*/ 	.word	0x00000150


	//   ....[1]....
        /*010c*/ 	.word	0x00000700


	//   ....[2]....
        /*0110*/ 	.word	0x00000cf0


	//----- nvinfo : EIATTR_MBARRIER_INSTR_OFFSETS
	.align		4
.L_35:
        /*0114*/ 	.byte	0x04, 0x39
        /*0116*/ 	.short	(.L_37 - .L_36)


	//   ....[0]....
.L_36:
        /*0118*/ 	.word	0x000014b0
        /*011c*/ 	.word	0x000000ff
        /*0120*/ 	.word	0x00030000
        /*0124*/ 	.short	0x0100
        /*0126*/ 	.byte	0x0c
	.zero		1


	//   ....[1]....
        /*0128*/ 	.word	0x00001610
        /*012c*/ 	.word	0x000000ff
        /*0130*/ 	.word	0x00030008
        /*0134*/ 	.short	0x0100
        /*0136*/ 	.byte	0x0c
	.zero		1


	//   ....[2]....
        /*0138*/ 	.word	0x00001630
        /*013c*/ 	.word	0x000000ff
        /*0140*/ 	.word	0x00030010
        /*0144*/ 	.short	0x0100
        /*0146*/ 	.byte	0x0c
	.zero		1


	//   ....[3]....
        /*0148*/ 	.word	0x00001a80
        /*014c*/ 	.word	0x000000ff
        /*0150*/ 	.word	0x00030000
        /*0154*/ 	.short	0x010a
        /*0156*/ 	.byte	0x07
	.zero		1


	//   ....[4]....
        /*0158*/ 	.word	0x00001ef0
        /*015c*/ 	.word	0x000000ff
        /*0160*/ 	.word	0x00030000
        /*0164*/ 	.short	0x0108
        /*0166*/ 	.byte	0x0c
	.zero		1


	//   ....[5]....
        /*0168*/ 	.word	0x00002010
        /*016c*/ 	.word	0x000000ff
        /*0170*/ 	.word	0x00030008
        /*0174*/ 	.short	0x0108
        /*0176*/ 	.byte	0x0c
	.zero		1


	//   ....[6]....
        /*0178*/ 	.word	0x000020f0
        /*017c*/ 	.word	0x000000ff
        /*0180*/ 	.word	0x00030010
        /*0184*/ 	.short	0x0108
        /*0186*/ 	.byte	0x0c
	.zero		1


	//   ....[7]....
        /*0188*/ 	.word	0x00002290
        /*018c*/ 	.word	0x000000ff
        /*0190*/ 	.word	0x00030000
        /*0194*/ 	.short	0x010a
        /*0196*/ 	.byte	0x07
	.zero		1


	//----- nvinfo : EIATTR_NUM_MBARRIERS
	.align		4
.L_37:
        /*0198*/ 	.byte	0x03, 0x38
        /*019a*/ 	.short	0x0003


	//----- nvinfo : EIATTR_EXIT_INSTR_OFFSETS
	.align		4
        /*019c*/ 	.byte	0x04, 0x1c
        /*019e*/ 	.short	(.L_39 - .L_38)


	//   ....[0]....
.L_38:
        /*01a0*/ 	.word	0x00002280


	//----- nvinfo : EIATTR_REQNTID
	.align		4
.L_39:
        /*01a4*/ 	.byte	0x04, 0x10
        /*01a6*/ 	.short	(.L_41 - .L_40)
.L_40:
        /*01a8*/ 	.word	0x00000100
        /*01ac*/ 	.word	0x00000001
        /*01b0*/ 	.word	0x00000001


	//----- nvinfo : EIATTR_CRS_STACK_SIZE
	.align		4
.L_41:
        /*01b4*/ 	.byte	0x04, 0x1e
        /*01b6*/ 	.short	(.L_43 - .L_42)
.L_42:
        /*01b8*/ 	.word	0x00000000


	//----- nvinfo : EIATTR_CBANK_PARAM_SIZE
	.align		4
.L_43:
        /*01bc*/ 	.byte	0x03, 0x19
        /*01be*/ 	.short	0x0050


	//----- nvinfo : EIATTR_PARAM_CBANK
	.align		4
        /*01c0*/ 	.byte	0x04, 0x0a
        /*01c2*/ 	.short	(.L_45 - .L_44)
	.align		4
.L_44:
        /*01c4*/ 	.word	index@(.nv.constant0.gluon_wgmma)
        /*01c8*/ 	.short	0x0210
        /*01ca*/ 	.short	0x0050


	//----- nvinfo : EIATTR_SW_WAR
	.align		4
.L_45:
        /*01cc*/ 	.byte	0x04, 0x36
        /*01ce*/ 	.short	(.L_47 - .L_46)
.L_46:
        /*01d0*/ 	.word	0x00000008
.L_47:


//--------------------- .nv.callgraph             --------------------------
	.section	.nv.callgraph,"",@"SHT_CUDA_CALLGRAPH"
	.align	4
	.sectionentsize	8
	.align		4
        /*0000*/ 	.word	0x00000000
	.align		4
        /*0004*/ 	.word	0xffffffff
	.align		4
        /*0008*/ 	.word	0x00000000
	.align		4
        /*000c*/ 	.word	0xfffffffe
	.align		4
        /*0010*/ 	.word	0x00000000
	.align		4
        /*0014*/ 	.word	0xfffffffd
	.align		4
        /*0018*/ 	.word	0x00000000
	.align		4
        /*001c*/ 	.word	0xfffffffc


//--------------------- .text.gluon_wgmma         --------------------------
	.section	.text.gluon_wgmma,"ax",@progbits
	.align	128
        .global         gluon_wgmma
        .type           gluon_wgmma,@function
        .size           gluon_wgmma,(.L_x_52 - gluon_wgmma)
        .other          gluon_wgmma,@"STO_CUDA_ENTRY STV_DEFAULT"
gluon_wgmma:
.text.gluon_wgmma:
[----:B------:R-:W-:Y:S01]  /*0000*/  LDC R1, c[0x0][0x28] ;  /* 0x00000a00ff017b82 */ /* 0x000fe20000000800 */
[----:B------:R-:W1:Y:S07]  /*0010*/  S2R R0, SR_TID.X ;  /* 0x0000000000007919 */ /* 0x000e6e0000002100 */
[----:B------:R-:W2:Y:S01]  /*0020*/  S2UR UR4, SR_CgaCtaId ;  /* 0x00000000000479c3 */ /* 0x000ea20000008800 */
[----:B------:R-:W-:Y:S01]  /*0030*/  UMOV UR12, 0x400 ;  /* 0x00000400000c7882 */ /* 0x000fe20000000000 */
[----:B------:R-:W-:Y:S01]  /*0040*/  ULDC UR6, c[0x0][0xc] ;  /* 0x0000030000067ab9 */ /* 0x000fe20000000800 */
[----:B------:R-:W-:Y:S01]  /*0050*/  ULDC.64 UR18, c[0x0][0x250] ;  /* 0x0000940000127ab9 */ /* 0x000fe20000000a00 */
[----:B------:R-:W-:Y:S04]  /*0060*/  BSSY B0, `(.L_x_0) ;  /* 0x000001f000007945 */ /* 0x000fe80003800000 */
[----:B------:R-:W3:Y:S08]  /*0070*/  LDC R4, c[0x0][0x228] ;  /* 0x00008a00ff047b82 */ /* 0x000ef00000000800 */
[----:B------:R-:W4:Y:S08]  /*0080*/  LDC R13, c[0x0][0x230] ;  /* 0x00008c00ff0d7b82 */ /* 0x000f300000000800 */
[----:B------:R-:W-:Y:S01]  /*0090*/  S2UR UR32, SR_CTAID.Y ;  /* 0x00000000002079c3 */ /* 0x000fe20000002600 */
[----:B--2---:R-:W-:-:S03]  /*00a0*/  ULEA UR12, UR4, UR12, 0x18 ;  /* 0x0000000c040c7291 */ /* 0x004fc6000f8ec03f */
[----:B------:R-:W-:Y:S01]  /*00b0*/  ULDC UR4, c[0x0][0x10] ;  /* 0x0000040000047ab9 */ /* 0x000fe20000000800 */
[----:B-1----:R-:W-:-:S03]  /*00c0*/  LOP3.LUT R6, R0, 0xff, RZ, 0xc0, !PT ;  /* 0x000000ff00067812 */ /* 0x002fc600078ec0ff */
[----:B------:R-:W1:Y:S01]  /*00d0*/  S2UR UR5, SR_CTAID.Z ;  /* 0x00000000000579c3 */ /* 0x000e620000002700 */
[----:B---3--:R-:W-:Y:S01]  /*00e0*/  VIADD R4, R4, 0xffffffff ;  /* 0xffffffff04047836 */ /* 0x008fe20000000000 */
[C---:B------:R-:W-:Y:S02]  /*00f0*/  ISETP.GE.U32.AND P0, PT, R6.reuse, 0x20, PT ;  /* 0x000000200600780c */ /* 0x040fe40003f06070 */
[C---:B------:R-:W-:Y:S02]  /*0100*/  ISETP.NE.U32.AND P2, PT, R6.reuse, RZ, PT ;  /* 0x000000ff0600720c */ /* 0x040fe40003f45070 */
[----:B------:R-:W-:Y:S02]  /*0110*/  LEA R12, R6, UR12, 0x2 ;  /* 0x0000000c060c7c11 */ /* 0x000fe4000f8e10ff */
[----:B------:R-:W2:Y:S01]  /*0120*/  S2UR UR33, SR_CTAID.X ;  /* 0x00000000002179c3 */ /* 0x000ea20000002500 */
[----:B----4-:R-:W-:-:S06]  /*0130*/  VIADD R9, R13, 0xffffffff ;  /* 0xffffffff0d097836 */ /* 0x010fcc0000000000 */
[----:B------:R3:W-:Y:S01]  /*0140*/  @!P0 STS [R12], RZ ;  /* 0x000000ff0c008388 */ /* 0x0007e20000000800 */
[----:B------:R-:W-:-:S03]  /*0150*/  NOP ;  /* 0x0000000000007918 */ /* 0x000fc60000000000 */
[----:B------:R3:W-:Y:S01]  /*0160*/  @!P2 STS [UR12+0x24], R4 ;  /* 0x00002404ff00a988 */ /* 0x0007e2000800080c */
[----:B-1----:R-:W-:-:S03]  /*0170*/  UIMAD UR4, UR5, UR4, UR32 ;  /* 0x00000004050472a4 */ /* 0x002fc6000f8e0220 */
[----:B------:R3:W-:Y:S01]  /*0180*/  @!P2 STS [UR12+0x20], R9 ;  /* 0x00002009ff00a988 */ /* 0x0007e2000800080c */
[----:B--2---:R-:W-:-:S04]  /*0190*/  UIMAD UR4, UR4, UR6, UR33 ;  /* 0x00000006040472a4 */ /* 0x004fc8000f8e0221 */
[----:B------:R-:W-:-:S03]  /*01a0*/  UIMAD UR5, UR4, 0x180, URZ ;  /* 0x00000180040578a4 */ /* 0x000fc6000f8e023f */
[----:B------:R-:W-:Y:S01]  /*01b0*/  UMOV UR4, URZ ;  /* 0x0000003f00047c82 */ /* 0x000fe20008000000 */
[----:B------:R-:W-:-:S04]  /*01c0*/  UIADD3 UR14, UP0, UR5, UR18, URZ ;  /* 0x00000012050e7290 */ /* 0x000fc8000ff1e03f */
[----:B------:R-:W-:Y:S01]  /*01d0*/  ULEA.HI.X.SX32 UR15, UR5, UR19, 0x1, UP0 ;  /* 0x00000013050f7291 */ /* 0x000fe200080f0e3f */
[----:B---3--:R-:W-:Y:S11]  /*01e0*/  @P2 BRA `(.L_x_1) ;  /* 0x0000000000182947 */ /* 0x008ff60003800000 */
[----:B------:R-:W1:Y:S01]  /*01f0*/  LDS R2, [UR12+0x8] ;  /* 0x0000080cff027984 */ /* 0x000e620008000800 */
[----:B------:R-:W2:Y:S01]  /*0200*/  LDC.64 R10, c[0x0][0x210] ;  /* 0x00008400ff0a7b82 */ /* 0x000ea20000000a00 */
[----:B------:R-:W-:Y:S02]  /*0210*/  IMAD.MOV.U32 R3, RZ, RZ, 0x70 ;  /* 0x00000070ff037424 */ /* 0x000fe400078e00ff */
[----:B--2---:R2:W-:Y:S03]  /*0220*/  STS.64 [UR12], R10 ;  /* 0x0000000aff007988 */ /* 0x0045e60008000a0c */
[----:B-1----:R-:W-:-:S05]  /*0230*/  LOP3.LUT R2, R2, 0x10, R3, 0xd8, !PT ;  /* 0x0000001002027812 */ /* 0x002fca00078ed803 */
[----:B------:R2:W-:Y:S02]  /*0240*/  STS [UR12+0x8], R2 ;  /* 0x00000802ff007988 */ /* 0x0005e4000800080c */
.L_x_1:
[----:B------:R-:W-:Y:S05]  /*0250*/  BSYNC B0 ;  /* 0x0000000000007941 */ /* 0x000fea0003800000 */
.L_x_0:
[----:B------:R-:W-:Y:S04]  /*0260*/  BSSY B0, `(.L_x_2) ;  /* 0x000000a000007945 */ /* 0x000fe80003800000 */
[----:B------:R-:W-:Y:S05]  /*0270*/  @P2 BRA `(.L_x_3) ;  /* 0x0000000000202947 */ /* 0x000fea0003800000 */
[----:B--2---:R-:W1:Y:S01]  /*0280*/  LDS R2, [UR12+0x34] ;  /* 0x0000340cff027984 */ /* 0x004e620008000800 */
[----:B------:R-:W-:Y:S02]  /*0290*/  IMAD.MOV.U32 R3, RZ, RZ, 0x3f000000 ;  /* 0x3f000000ff037424 */ /* 0x000fe400078e00ff */
[----:B------:R-:W-:Y:S01]  /*02a0*/  @!P2 IMAD.MOV.U32 R5, RZ, RZ, 0x7f ;  /* 0x0000007fff05a424 */ /* 0x000fe200078e00ff */
[----:B------:R-:W2:Y:S02]  /*02b0*/  @!P2 LDS R8, [UR12+0x38] ;  /* 0x0000380cff08a984 */ /* 0x000ea40008000800 */
[----:B-1----:R-:W-:Y:S02]  /*02c0*/  LOP3.LUT R2, R2, 0xff000000, R3, 0xb8, !PT ;  /* 0xff00000002027812 */ /* 0x002fe400078eb803 */
[----:B--2---:R-:W-:-:S03]  /*02d0*/  @!P2 LOP3.LUT R3, R8, 0xff, R5, 0xb8, !PT ;  /* 0x000000ff0803a812 */ /* 0x004fc600078eb805 */
[----:B------:R1:W-:Y:S04]  /*02e0*/  STS [UR12+0x34], R2 ;  /* 0x00003402ff007988 */ /* 0x0003e8000800080c */
[----:B------:R1:W-:Y:S02]  /*02f0*/  @!P2 STS [UR12+0x38], R3 ;  /* 0x00003803ff00a988 */ /* 0x0003e4000800080c */
.L_x_3:
[----:B------:R-:W-:Y:S05]  /*0300*/  BSYNC B0 ;  /* 0x0000000000007941 */ /* 0x000fea0003800000 */
.L_x_2:
[----:B------:R-:W-:Y:S04]  /*0310*/  BSSY B0, `(.L_x_4) ;  /* 0x000000e000007945 */ /* 0x000fe80003800000 */
[----:B------:R-:W-:Y:S05]  /*0320*/  @P2 BRA `(.L_x_5) ;  /* 0x0000000000302947 */ /* 0x000fea0003800000 */
[----:B-1----:R-:W1:Y:S01]  /*0330*/  LDS R3, [UR12+0x34] ;  /* 0x0000340cff037984 */ /* 0x002e620008000800 */
[----:B--2---:R-:W2:Y:S03]  /*0340*/  LDC.64 R10, c[0x0][0x238] ;  /* 0x00008e00ff0a7b82 */ /* 0x004ea60000000a00 */
[----:B------:R-:W3:Y:S01]  /*0350*/  LDS R2, [UR12+0x1c] ;  /* 0x00001c0cff027984 */ /* 0x000ee20008000800 */
[C---:B--2---:R-:W-:Y:S01]  /*0360*/  SHF.L.U64.HI R8, R10.reuse, 0x1, R11 ;  /* 0x000000010a087819 */ /* 0x044fe2000001020b */
[----:B------:R-:W-:-:S03]  /*0370*/  IMAD.SHL.U32 R5, R10, 0x2, RZ ;  /* 0x000000020a057824 */ /* 0x000fc600078e00ff */
[--C-:B------:R-:W-:Y:S02]  /*0380*/  SHF.R.U32.HI R7, RZ, 0x4, R8.reuse ;  /* 0x00000004ff077819 */ /* 0x100fe40000011608 */
[----:B------:R-:W-:-:S05]  /*0390*/  SHF.R.U64 R5, R5, 0x4, R8 ;  /* 0x0000000405057819 */ /* 0x000fca0000001208 */
[----:B------:R4:W-:Y:S01]  /*03a0*/  STS [UR12+0xc], R5 ;  /* 0x00000c05ff007988 */ /* 0x0009e2000800080c */
[----:B-1----:R-:W-:Y:S02]  /*03b0*/  LOP3.LUT R3, R3, 0x7, RZ, 0xb8, !PT ;  /* 0x0000000703037812 */ /* 0x002fe400078eb8ff */
[----:B---3--:R-:W-:-:S03]  /*03c0*/  LOP3.LUT R2, R2, 0xf, R7, 0xb8, !PT ;  /* 0x0000000f02027812 */ /* 0x008fc600078eb807 */
[----:B------:R4:W-:Y:S04]  /*03d0*/  STS [UR12+0x34], R3 ;  /* 0x00003403ff007988 */ /* 0x0009e8000800080c */
[----:B------:R4:W-:Y:S02]  /*03e0*/  STS [UR12+0x1c], R2 ;  /* 0x00001c02ff007988 */ /* 0x0009e4000800080c */
.L_x_5:
[----:B------:R-:W-:Y:S05]  /*03f0*/  BSYNC B0 ;  /* 0x0000000000007941 */ /* 0x000fea0003800000 */
.L_x_4:
[----:B------:R-:W-:Y:S04]  /*0400*/  BSSY B1, `(.L_x_6) ;  /* 0x000001a000017945 */ /* 0x000fe80003800000 */
[----:B------:R-:W-:Y:S04]  /*0410*/  BSSY B0, `(.L_x_7) ;  /* 0x0000015000007945 */ /* 0x000fe80003800000 */
[----:B------:R-:W-:Y:S05]  /*0420*/  @P2 BRA `(.L_x_8) ;  /* 0x0000000000202947 */ /* 0x000fea0003800000 */
[----:B-12-4-:R-:W1:Y:S02]  /*0430*/  LDS R2, [UR12+0x34] ;  /* 0x0000340cff027984 */ /* 0x016e640008000800 */
[----:B-1----:R-:W-:-:S05]  /*0440*/  LOP3.LUT R2, R2, 0x38, RZ, 0xb8, !PT ;  /* 0x0000003802027812 */ /* 0x002fca00078eb8ff */
[----:B------:R1:W-:Y:S01]  /*0450*/  STS [UR12+0x34], R2 ;  /* 0x00003402ff007988 */ /* 0x0003e2000800080c */
[----:B------:R-:W-:Y:S05]  /*0460*/  @P2 BRA `(.L_x_9) ;  /* 0x0000000000202947 */ /* 0x000fea0003800000 */
[----:B-1----:R-:W1:Y:S01]  /*0470*/  LDS R2, [UR12+0x8] ;  /* 0x0000080cff027984 */ /* 0x002e620008000800 */
[----:B------:R-:W-:-:S05]  /*0480*/  IMAD.MOV.U32 R3, RZ, RZ, 0x780 ;  /* 0x00000780ff037424 */ /* 0x000fca00078e00ff */
[----:B-1----:R-:W-:-:S05]  /*0490*/  LOP3.LUT R2, R2, 0x500, R3, 0xd8, !PT ;  /* 0x0000050002027812 */ /* 0x002fca00078ed803 */
[----:B------:R3:W-:Y:S02]  /*04a0*/  STS [UR12+0x8], R2 ;  /* 0x00000802ff007988 */ /* 0x0007e4000800080c */
.L_x_8:
[----:B------:R-:W-:Y:S05]  /*04b0*/  @P2 BRA `(.L_x_10) ;  /* 0x0000000000282947 */ /* 0x000fea0003800000 */
[----:B-1234-:R-:W1:Y:S02]  /*04c0*/  LDS R2, [UR12+0x8] ;  /* 0x0000080cff027984 */ /* 0x01ee640008000800 */
[----:B-1----:R-:W-:-:S05]  /*04d0*/  LOP3.LUT R2, R2, 0x1800, RZ, 0xb8, !PT ;  /* 0x0000180002027812 */ /* 0x002fca00078eb8ff */
[----:B------:R2:W-:Y:S02]  /*04e0*/  STS [UR12+0x8], R2 ;  /* 0x00000802ff007988 */ /* 0x0005e4000800080c */
.L_x_9:
[----:B------:R-:W-:Y:S05]  /*04f0*/  @P2 BREAK B0 ;  /* 0x0000000000002942 */ /* 0x000fea0003800000 */
[----:B------:R-:W-:Y:S05]  /*0500*/  @P2 BRA `(.L_x_11) ;  /* 0x0000000000242947 */ /* 0x000fea0003800000 */
[----:B------:R-:W3:Y:S01]  /*0510*/  LDS R3, [UR12+0x8] ;  /* 0x0000080cff037984 */ /* 0x000ee20008000800 */
[----:B-12---:R-:W-:-:S05]  /*0520*/  IMAD.MOV.U32 R2, RZ, RZ, 0x6000 ;  /* 0x00006000ff027424 */ /* 0x006fca00078e00ff */
[----:B---3--:R-:W-:-:S04]  /*0530*/  LOP3.LUT R2, R3, 0x6000, R2, 0xd8, !PT ;  /* 0x0000600003027812 */ /* 0x008fc800078ed802 */
[----:B------:R-:W-:-:S05]  /*0540*/  LOP3.LUT R2, R2, 0x400000, RZ, 0xb8, !PT ;  /* 0x0040000002027812 */ /* 0x000fca00078eb8ff */
[----:B------:R5:W-:Y:S02]  /*0550*/  STS [UR12+0x8], R2 ;  /* 0x00000802ff007988 */ /* 0x000be4000800080c */
.L_x_10:
[----:B------:R-:W-:Y:S05]  /*0560*/  BSYNC B0 ;  /* 0x0000000000007941 */ /* 0x000fea0003800000 */
.L_x_7:
[----:B-12345:R-:W1:Y:S02]  /*0570*/  @!P2 LDS R2, [UR12+0x8] ;  /* 0x0000080cff02a984 */ /* 0x03ee640008000800 */
[----:B-1----:R-:W-:-:S05]  /*0580*/  @!P2 LOP3.LUT R2, R2, 0x8000, RZ, 0xb8, !PT ;  /* 0x000080000202a812 */ /* 0x002fca00078eb8ff */
[----:B------:R3:W-:Y:S02]  /*0590*/  @!P2 STS [UR12+0x8], R2 ;  /* 0x00000802ff00a988 */ /* 0x0007e4000800080c */
.L_x_11:
[----:B------:R-:W-:Y:S05]  /*05a0*/  BSYNC B1 ;  /* 0x0000000000017941 */ /* 0x000fea0003800000 */
.L_x_6:
[----:B------:R-:W-:Y:S05]  /*05b0*/  WARPSYNC.ALL ;  /* 0x0000000000007948 */ /* 0x000fea0003800000 */
[----:B------:R-:W-:Y:S05]  /*05c0*/  @P0 BRA `(.L_x_12) ;  /* 0x0000000000280947 */ /* 0x000fea0003800000 */
[----:B-123--:R-:W1:Y:S01]  /*05d0*/  S2R R2, SR_LANEID ;  /* 0x0000000000027919 */ /* 0x00ee620000000000 */
[----:B------:R-:W-:Y:S05]  /*05e0*/  WARPSYNC.ALL ;  /* 0x0000000000007948 */ /* 0x000fea0003800000 */
[----:B-1----:R-:W-:-:S05]  /*05f0*/  IMAD.SHL.U32 R5, R2, 0x4, RZ ;  /* 0x0000000402057824 */ /* 0x002fca00078e00ff */
[----:B------:R-:W1:Y:S01]  /*0600*/  LDS R7, [R5+UR12] ;  /* 0x0000000c05077984 */ /* 0x000e620008000800 */
[----:B------:R-:W-:-:S05]  /*0610*/  IADD3 R2, P1, R5, UR14, RZ ;  /* 0x0000000e05027c10 */ /* 0x000fca000ff3e0ff */
[----:B------:R-:W-:-:S05]  /*0620*/  IMAD.X R3, RZ, RZ, UR15, P1 ;  /* 0x0000000fff037e24 */ /* 0x000fca00088e06ff */
[----:B-1----:R4:W5:Y:S01]  /*0630*/  ATOMG.E.EXCH.STRONG.GPU PT, RZ, [R2], R7 ;  /* 0x0000000702ff73a8 */ /* 0x00296200041ee100 */
[----:B------:R-:W-:-:S04]  /*0640*/  DEPBAR {5,4,3,2,1,0} ;  /* 0x0000003f0000791a */ /* 0x000fc80000000000 */
[----:B------:R4:W-:Y:S01]  /*0650*/  UTMACCTL.IV [UR14] ;  /* 0x000000000e0079b9 */ /* 0x0009e20008000000 */
[----:B------:R-:W-:Y:S01]  /*0660*/  NOP ;  /* 0x0000000000007918 */ /* 0x000fe20000000000 */
.L_x_12:
[----:B------:R-:W-:Y:S05]  /*0670*/  @P0 BRA `(.L_x_13) ;  /* 0x00000000000c0947 */ /* 0x000fea0003800000 */
[----:B------:R0:W-:Y:S01]  /*0680*/  UTMACMDFLUSH ;  /* 0x00000000000079b7 */ /* 0x0001e20000000000 */
[----:B------:R-:W-:Y:S05]  /*0690*/  @P0 BRA `(.L_x_13) ;  /* 0x0000000000040947 */ /* 0x000fea0003800000 */
[----:B------:R-:W-:-:S04]  /*06a0*/  DEPBAR.LE SB0, 0x0 ;  /* 0x000080000000791a */ /* 0x000fc80000000000 */
.L_x_13:
[----:B------:R-:W-:Y:S05]  /*06b0*/  WARPSYNC.ALL ;  /* 0x0000000000007948 */ /* 0x000fea0003800000 */
[----:B-----5:R-:W-:Y:S06]  /*06c0*/  BAR.SYNC.DEFER_BLOCKING 0x0 ;  /* 0x0000000000007b1d */ /* 0x020fec0000010000 */
[----:B------:R-:W-:Y:S02]  /*06d0*/  BSSY B1, `(.L_x_14) ;  /* 0x000000b000017945 */ /* 0x000fe40003800000 */
[----:B------:R-:W-:Y:S06]  /*06e0*/  BAR.SYNC.DEFER_BLOCKING 0x0 ;  /* 0x0000000000007b1d */ /* 0x000fec0000010000 */
[----:B------:R5:W-:Y:S01]  /*06f0*/  @!P0 STS [R12], RZ ;  /* 0x000000ff0c008388 */ /* 0x000be20000000800 */
[----:B------:R-:W-:Y:S01]  /*0700*/  NOP ;  /* 0x0000000000007918 */ /* 0x000fe20000000000 */
[----:B------:R-:W-:Y:S05]  /*0710*/  @P2 BRA `(.L_x_15) ;  /* 0x0000000000182947 */ /* 0x000fea0003800000 */
[----:B-1234-:R-:W1:Y:S01]  /*0720*/  LDS R2, [UR12+0x8] ;  /* 0x0000080cff027984 */ /* 0x01ee620008000800 */
[----:B------:R-:W2:Y:S01]  /*0730*/  LDC.64 R10, c[0x0][0x218] ;  /* 0x00008600ff0a7b82 */ /* 0x000ea20000000a00 */
[----:B------:R-:W-:Y:S02]  /*0740*/  IMAD.MOV.U32 R3, RZ, RZ, 0x70 ;  /* 0x00000070ff037424 */ /* 0x000fe400078e00ff */
[----:B--2---:R2:W-:Y:S03]  /*0750*/  STS.64 [UR12], R10 ;  /* 0x0000000aff007988 */ /* 0x0045e60008000a0c */
[----:B-1----:R-:W-:-:S05]  /*0760*/  LOP3.LUT R2, R2, 0x10, R3, 0xd8, !PT ;  /* 0x0000001002027812 */ /* 0x002fca00078ed803 */
[----:B------:R2:W-:Y:S02]  /*0770*/  STS [UR12+0x8], R2 ;  /* 0x00000802ff007988 */ /* 0x0005e4000800080c */
.L_x_15:
[----:B----4-:R-:W-:Y:S05]  /*0780*/  BSYNC B1 ;  /* 0x0000000000017941 */ /* 0x010fea0003800000 */
.L_x_14:
[----:B------:R-:W-:Y:S04]  /*0790*/  BSSY B2, `(.L_x_16) ;  /* 0x000000f000027945 */ /* 0x000fe80003800000 */
[----:B------:R-:W-:Y:S04]  /*07a0*/  BSSY B1, `(.L_x_17) ;  /* 0x000000c000017945 */ /* 0x000fe80003800000 */
[----:B------:R-:W-:Y:S05]  /*07b0*/  @P2 BRA `(.L_x_18) ;  /* 0x0000000000282947 */ /* 0x000fea0003800000 */
[----:B-123--:R-:W1:Y:S01]  /*07c0*/  LDS R2, [UR12+0x34] ;  /* 0x0000340cff027984 */ /* 0x00ee620008000800 */
[----:B------:R-:W-:Y:S01]  /*07d0*/  IMAD.MOV.U32 R3, RZ, RZ, 0x3f000000 ;  /* 0x3f000000ff037424 */ /* 0x000fe200078e00ff */
[----:B------:R-:W-:Y:S05]  /*07e0*/  @P2 BREAK B1 ;  /* 0x0000000000012942 */ /* 0x000fea0003800000 */
[----:B-1----:R-:W-:-:S05]  /*07f0*/  LOP3.LUT R2, R2, 0xff000000, R3, 0xb8, !PT ;  /* 0xff00000002027812 */ /* 0x002fca00078eb803 */
[----:B------:R1:W-:Y:S01]  /*0800*/  STS [UR12+0x34], R2 ;  /* 0x00003402ff007988 */ /* 0x0003e2000800080c */
[----:B------:R-:W-:Y:S05]  /*0810*/  @P2 BRA `(.L_x_19) ;  /* 0x0000000000182947 */ /* 0x000fea0003800000 */
[----:B-1----:R-:W1:Y:S01]  /*0820*/  LDS R2, [UR12+0x38] ;  /* 0x0000380cff027984 */ /* 0x002e620008000800 */
[----:B------:R-:W-:-:S05]  /*0830*/  IMAD.MOV.U32 R3, RZ, RZ, 0x7f ;  /* 0x0000007fff037424 */ /* 0x000fca00078e00ff */
[----:B-1----:R-:W-:-:S05]  /*0840*/  LOP3.LUT R2, R2, 0xff, R3, 0xb8, !PT ;  /* 0x000000ff02027812 */ /* 0x002fca00078eb803 */
[----:B------:R4:W-:Y:S02]  /*0850*/  STS [UR12+0x38], R2 ;  /* 0x00003802ff007988 */ /* 0x0009e4000800080c */
.L_x_18:
[----:B------:R-:W-:Y:S05]  /*0860*/  BSYNC B1 ;  /* 0x0000000000017941 */ /* 0x000fea0003800000 */
.L_x_17:
[----:B------:R1:W-:Y:S02]  /*0870*/  @!P2 STS [UR12+0x20], R9 ;  /* 0x00002009ff00a988 */ /* 0x0003e4000800080c */
.L_x_19:
[----:B------:R-:W-:Y:S05]  /*0880*/  BSYNC B2 ;  /* 0x0000000000027941 */ /* 0x000fea0003800000 */
.L_x_16:
[----:B------:R-:W-:Y:S05]  /*0890*/  WARPSYNC.ALL ;  /* 0x0000000000007948 */ /* 0x000fea0003800000 */
[----:B------:R-:W2:Y:S01]  /*08a0*/  LDC R5, c[0x0][0x22c] ;  /* 0x00008b00ff057b82 */ /* 0x000ea20000000800 */
[----:B------:R-:W-:Y:S01]  /*08b0*/  BSSY B2, `(.L_x_20) ;  /* 0x0000010000027945 */ /* 0x000fe20003800000 */
[----:B--2---:R-:W-:-:S05]  /*08c0*/  VIADD R5, R5, 0xffffffff ;  /* 0xffffffff05057836 */ /* 0x004fca0000000000 */
[----:B------:R2:W-:Y:S01]  /*08d0*/  @!P2 STS [UR12+0x24], R5 ;  /* 0x00002405ff00a988 */ /* 0x0005e2000800080c */
[----:B------:R-:W-:Y:S05]  /*08e0*/  @P2 BRA `(.L_x_21) ;  /* 0x0000000000302947 */ /* 0x000fea0003800000 */
[----:B------:R-:W2:Y:S01]  /*08f0*/  LDS R3, [UR12+0x34] ;  /* 0x0000340cff037984 */ /* 0x000ea20008000800 */
[----:B------:R-:W2:Y:S03]  /*0900*/  LDC.64 R10, c[0x0][0x240] ;  /* 0x00009000ff0a7b82 */ /* 0x000ea60000000a00 */
[----:B-1-34-:R-:W1:Y:S01]  /*0910*/  LDS R2, [UR12+0x1c] ;  /* 0x00001c0cff027984 */ /* 0x01ae620008000800 */
[C---:B--2---:R-:W-:Y:S01]  /*0920*/  SHF.L.U64.HI R8, R10.reuse, 0x1, R11 ;  /* 0x000000010a087819 */ /* 0x044fe2000001020b */
[----:B------:R-:W-:-:S03]  /*0930*/  IMAD.SHL.U32 R7, R10, 0x2, RZ ;  /* 0x000000020a077824 */ /* 0x000fc600078e00ff */
[--C-:B------:R-:W-:Y:S02]  /*0940*/  SHF.R.U32.HI R9, RZ, 0x4, R8.reuse ;  /* 0x00000004ff097819 */ /* 0x100fe40000011608 */
[----:B------:R-:W-:-:S05]  /*0950*/  SHF.R.U64 R7, R7, 0x4, R8 ;  /* 0x0000000407077819 */ /* 0x000fca0000001208 */
[----:B------:R2:W-:Y:S01]  /*0960*/  STS [UR12+0xc], R7 ;  /* 0x00000c07ff007988 */ /* 0x0005e2000800080c */
[----:B------:R-:W-:Y:S02]  /*0970*/  LOP3.LUT R3, R3, 0x7, RZ, 0xb8, !PT ;  /* 0x0000000703037812 */ /* 0x000fe400078eb8ff */
[----:B-1----:R-:W-:-:S03]  /*0980*/  LOP3.LUT R2, R2, 0xf, R9, 0xb8, !PT ;  /* 0x0000000f02027812 */ /* 0x002fc600078eb809 */
[----:B------:R2:W-:Y:S04]  /*0990*/  STS [UR12+0x34], R3 ;  /* 0x00003403ff007988 */ /* 0x0005e8000800080c */
[----:B------:R2:W-:Y:S02]  /*09a0*/  STS [UR12+0x1c], R2 ;  /* 0x00001c02ff007988 */ /* 0x0005e4000800080c */
.L_x_21:
[----:B------:R-:W-:Y:S05]  /*09b0*/  BSYNC B2 ;  /* 0x0000000000027941 */ /* 0x000fea0003800000 */
.L_x_20:
[----:B------:R-:W-:Y:S04]  /*09c0*/  BSSY B3, `(.L_x_22) ;  /* 0x000001a000037945 */ /* 0x000fe80003800000 */
[----:B------:R-:W-:Y:S04]  /*09d0*/  BSSY B2, `(.L_x_23) ;  /* 0x0000015000027945 */ /* 0x000fe80003800000 */
[----:B------:R-:W-:Y:S05]  /*09e0*/  @P2 BRA `(.L_x_24) ;  /* 0x0000000000202947 */ /* 0x000fea0003800000 */
[----:B-1234-:R-:W1:Y:S02]  /*09f0*/  LDS R2, [UR12+0x34] ;  /* 0x0000340cff027984 */ /* 0x01ee640008000800 */
[----:B-1----:R-:W-:-:S05]  /*0a00*/  LOP3.LUT R2, R2, 0x38, RZ, 0xb8, !PT ;  /* 0x0000003802027812 */ /* 0x002fca00078eb8ff */
[----:B------:R1:W-:Y:S01]  /*0a10*/  STS [UR12+0x34], R2 ;  /* 0x00003402ff007988 */ /* 0x0003e2000800080c */
[----:B------:R-:W-:Y:S05]  /*0a20*/  @P2 BRA `(.L_x_25) ;  /* 0x0000000000202947 */ /* 0x000fea0003800000 */
[----:B-1----:R-:W1:Y:S01]  /*0a30*/  LDS R2, [UR12+0x8] ;  /* 0x0000080cff027984 */ /* 0x002e620008000800 */
[----:B------:R-:W-:-:S05]  /*0a40*/  IMAD.MOV.U32 R3, RZ, RZ, 0x780 ;  /* 0x00000780ff037424 */ /* 0x000fca00078e00ff */
[----:B-1----:R-:W-:-:S05]  /*0a50*/  LOP3.LUT R2, R2, 0x500, R3, 0xd8, !PT ;  /* 0x0000050002027812 */ /* 0x002fca00078ed803 */
[----:B------:R1:W-:Y:S02]  /*0a60*/  STS [UR12+0x8], R2 ;  /* 0x00000802ff007988 */ /* 0x0003e4000800080c */
.L_x_24:
[----:B------:R-:W-:Y:S05]  /*0a70*/  @P2 BRA `(.L_x_26) ;  /* 0x0000000000282947 */ /* 0x000fea0003800000 */
[----:B-1234-:R-:W1:Y:S02]  /*0a80*/  LDS R2, [UR12+0x8] ;  /* 0x0000080cff027984 */ /* 0x01ee640008000800 */
[----:B-1----:R-:W-:-:S05]  /*0a90*/  LOP3.LUT R2, R2, 0x1800, RZ, 0xb8, !PT ;  /* 0x0000180002027812 */ /* 0x002fca00078eb8ff */
[----:B------:R2:W-:Y:S02]  /*0aa0*/  STS [UR12+0x8], R2 ;  /* 0x00000802ff007988 */ /* 0x0005e4000800080c */
.L_x_25:
[----:B------:R-:W-:Y:S05]  /*0ab0*/  @P2 BREAK B2 ;  /* 0x0000000000022942 */ /* 0x000fea0003800000 */
[----:B------:R-:W-:Y:S05]  /*0ac0*/  @P2 BRA `(.L_x_27) ;  /* 0x0000000000242947 */ /* 0x000fea0003800000 */
[----:B-12---:R-:W1:Y:S01]  /*0ad0*/  LDS R2, [UR12+0x8] ;  /* 0x0000080cff027984 */ /* 0x006e620008000800 */
[----:B------:R-:W-:-:S05]  /*0ae0*/  IMAD.MOV.U32 R3, RZ, RZ, 0x6000 ;  /* 0x00006000ff037424 */ /* 0x000fca00078e00ff */
[----:B-1----:R-:W-:-:S04]  /*0af0*/  LOP3.LUT R2, R2, 0x6000, R3, 0xd8, !PT ;  /* 0x0000600002027812 */ /* 0x002fc800078ed803 */
[----:B------:R-:W-:-:S05]  /*0b00*/  LOP3.LUT R2, R2, 0x400000, RZ, 0xb8, !PT ;  /* 0x0040000002027812 */ /* 0x000fca00078eb8ff */
[----:B------:R1:W-:Y:S02]  /*0b10*/  STS [UR12+0x8], R2 ;  /* 0x00000802ff007988 */ /* 0x0003e4000800080c */
.L_x_26:
[----:B------:R-:W-:Y:S05]  /*0b20*/  BSYNC B2 ;  /* 0x0000000000027941 */ /* 0x000fea0003800000 */
.L_x_23:
[----:B-1234-:R-:W1:Y:S02]  /*0b30*/  @!P2 LDS R2, [UR12+0x8] ;  /* 0x0000080cff02a984 */ /* 0x01ee640008000800 */
[----:B-1----:R-:W-:-:S05]  /*0b40*/  @!P2 LOP3.LUT R2, R2, 0x8000, RZ, 0xb8, !PT ;  /* 0x000080000202a812 */ /* 0x002fca00078eb8ff */
[----:B------:R3:W-:Y:S02]  /*0b50*/  @!P2 STS [UR12+0x8], R2 ;  /* 0x00000802ff00a988 */ /* 0x0007e4000800080c */
.L_x_27:
[----:B------:R-:W-:Y:S05]  /*0b60*/  BSYNC B3 ;  /* 0x0000000000037941 */ /* 0x000fea0003800000 */
.L_x_22:
[----:B------:R-:W-:Y:S05]  /*0b70*/  WARPSYNC.ALL ;  /* 0x0000000000007948 */ /* 0x000fea0003800000 */
[----:B------:R-:W-:-:S04]  /*0b80*/  UIADD3 UR17, UR5, 0x80, URZ ;  /* 0x0000008005117890 */ /* 0x000fc8000fffe03f */
[----:B------:R-:W-:-:S04]  /*0b90*/  UIADD3 UR16, UP0, UR17, UR18, URZ ;  /* 0x0000001211107290 */ /* 0x000fc8000ff1e03f */
[----:B------:R-:W-:Y:S01]  /*0ba0*/  ULEA.HI.X.SX32 UR17, UR17, UR19, 0x1, UP0 ;  /* 0x0000001311117291 */ /* 0x000fe200080f0e3f */
[----:B------:R-:W-:Y:S11]  /*0bb0*/  @P0 BRA `(.L_x_28) ;  /* 0x0000000000280947 */ /* 0x000ff60003800000 */
[----:B-123--:R-:W1:Y:S01]  /*0bc0*/  S2R R2, SR_LANEID ;  /* 0x0000000000027919 */ /* 0x00ee620000000000 */
[----:B------:R-:W-:Y:S05]  /*0bd0*/  WARPSYNC.ALL ;  /* 0x0000000000007948 */ /* 0x000fea0003800000 */
[----:B-1----:R-:W-:-:S05]  /*0be0*/  IMAD.SHL.U32 R8, R2, 0x4, RZ ;  /* 0x0000000402087824 */ /* 0x002fca00078e00ff */
[----:B------:R-:W1:Y:S01]  /*0bf0*/  LDS R7, [R8+UR12] ;  /* 0x0000000c08077984 */ /* 0x000e620008000800 */
[----:B------:R-:W-:-:S05]  /*0c00*/  IADD3 R2, P1, R8, UR16, RZ ;  /* 0x0000001008027c10 */ /* 0x000fca000ff3e0ff */
[----:B------:R-:W-:-:S05]  /*0c10*/  IMAD.X R3, RZ, RZ, UR17, P1 ;  /* 0x00000011ff037e24 */ /* 0x000fca00088e06ff */
[----:B-1----:R4:W2:Y:S01]  /*0c20*/  ATOMG.E.EXCH.STRONG.GPU PT, RZ, [R2], R7 ;  /* 0x0000000702ff73a8 */ /* 0x0028a200041ee100 */
[----:B------:R-:W-:-:S04]  /*0c30*/  DEPBAR {5,4,3,2,1,0} ;  /* 0x0000003f0000791a */ /* 0x000fc80000000000 */
[----:B------:R4:W-:Y:S01]  /*0c40*/  UTMACCTL.IV [UR16] ;  /* 0x00000000100079b9 */ /* 0x0009e20008000000 */
[----:B------:R-:W-:Y:S01]  /*0c50*/  NOP ;  /* 0x0000000000007918 */ /* 0x000fe20000000000 */
.L_x_28:
[----:B------:R-:W-:Y:S05]  /*0c60*/  @P0 BRA `(.L_x_29) ;  /* 0x00000000000c0947 */ /* 0x000fea0003800000 */
[----:B------:R0:W-:Y:S01]  /*0c70*/  UTMACMDFLUSH ;  /* 0x00000000000079b7 */ /* 0x0001e20000000000 */
[----:B------:R-:W-:Y:S05]  /*0c80*/  @P0 BRA `(.L_x_29) ;  /* 0x0000000000040947 */ /* 0x000fea0003800000 */
[----:B------:R-:W-:-:S04]  /*0c90*/  DEPBAR.LE SB0, 0x0 ;  /* 0x000080000000791a */ /* 0x000fc80000000000 */
.L_x_29:
[----:B------:R-:W-:Y:S05]  /*0ca0*/  WARPSYNC.ALL ;  /* 0x0000000000007948 */ /* 0x000fea0003800000 */
[----:B--2---:R-:W-:Y:S06]  /*0cb0*/  BAR.SYNC.DEFER_BLOCKING 0x0 ;  /* 0x0000000000007b1d */ /* 0x004fec0000010000 */
[----:B------:R-:W-:Y:S02]  /*0cc0*/  BSSY B3, `(.L_x_30) ;  /* 0x000000b000037945 */ /* 0x000fe40003800000 */
[----:B------:R-:W-:Y:S06]  /*0cd0*/  BAR.SYNC.DEFER_BLOCKING 0x0 ;  /* 0x0000000000007b1d */ /* 0x000fec0000010000 */
[----:B------:R2:W-:Y:S01]  /*0ce0*/  @!P0 STS [R12], RZ ;  /* 0x000000ff0c008388 */ /* 0x0005e20000000800 */
[----:B------:R-:W-:Y:S01]  /*0cf0*/  NOP ;  /* 0x0000000000007918 */ /* 0x000fe20000000000 */
[----:B------:R-:W-:Y:S05]  /*0d00*/  @P2 BRA `(.L_x_31) ;  /* 0x0000000000182947 */ /* 0x000fea0003800000 */
[----:B-1-34-:R-:W1:Y:S01]  /*0d10*/  LDS R2, [UR12+0x8] ;  /* 0x0000080cff027984 */ /* 0x01ae620008000800 */
[----:B------:R-:W3:Y:S01]  /*0d20*/  LDC.64 R8, c[0x0][0x220] ;  /* 0x00008800ff087b82 */ /* 0x000ee20000000a00 */
[----:B------:R-:W-:Y:S02]  /*0d30*/  IMAD.MOV.U32 R3, RZ, RZ, 0x70 ;  /* 0x00000070ff037424 */ /* 0x000fe400078e00ff */
[----:B---3--:R3:W-:Y:S03]  /*0d40*/  STS.64 [UR12], R8 ;  /* 0x00000008ff007988 */ /* 0x0087e60008000a0c */
[----:B-1----:R-:W-:-:S05]  /*0d50*/  LOP3.LUT R2, R2, 0x10, R3, 0xd8, !PT ;  /* 0x0000001002027812 */ /* 0x002fca00078ed803 */
[----:B------:R3:W-:Y:S02]  /*0d60*/  STS [UR12+0x8], R2 ;  /* 0x00000802ff007988 */ /* 0x0007e4000800080c */
.L_x_31:
[----:B----4-:R-:W-:Y:S05]  /*0d70*/  BSYNC B3 ;  /* 0x0000000000037941 */ /* 0x010fea0003800000 */
.L_x_30:
[----:B------:R-:W-:Y:S04]  /*0d80*/  BSSY B4, `(.L_x_32) ;  /* 0x0000011000047945 */ /* 0x000fe80003800000 */
[----:B------:R-:W-:Y:S04]  /*0d90*/  BSSY B3, `(.L_x_33) ;  /* 0x000000e000037945 */ /* 0x000fe80003800000 */
[----:B------:R-:W-:Y:S05]  /*0da0*/  @P2 BRA `(.L_x_34) ;  /* 0x0000000000242947 */ /* 0x000fea0003800000 */
[----:B-1-3--:R-:W1:Y:S01]  /*0db0*/  LDS R2, [UR12+0x34] ;  /* 0x0000340cff027984 */ /* 0x00ae620008000800 */
[----:B------:R-:W-:-:S05]  /*0dc0*/  IMAD.MOV.U32 R3, RZ, RZ, 0x3f000000 ;  /* 0x3f000000ff037424 */ /* 0x000fca00078e00ff */
[----:B-1----:R-:W-:-:S05]  /*0dd0*/  LOP3.LUT R2, R2, 0xff000000, R3, 0xb8, !PT ;  /* 0xff00000002027812 */ /* 0x002fca00078eb803 */
[----:B------:R1:W-:Y:S01]  /*0de0*/  STS [UR12+0x34], R2 ;  /* 0x00003402ff007988 */ /* 0x0003e2000800080c */
[----:B------:R-:W-:Y:S05]  /*0df0*/  @P2 BRA `(.L_x_35) ;  /* 0x00000000001c2947 */ /* 0x000fea0003800000 */
[----:B-1----:R-:W1:Y:S01]  /*0e00*/  LDS R2, [UR12+0x38] ;  /* 0x0000380cff027984 */ /* 0x002e620008000800 */
[----:B------:R-:W-:-:S05]  /*0e10*/  IMAD.MOV.U32 R3, RZ, RZ, 0x7f ;  /* 0x0000007fff037424 */ /* 0x000fca00078e00ff */
[----:B-1----:R-:W-:-:S05]  /*0e20*/  LOP3.LUT R2, R2, 0xff, R3, 0xb8, !PT ;  /* 0x000000ff02027812 */ /* 0x002fca00078eb803 */
[----:B------:R4:W-:Y:S02]  /*0e30*/  STS [UR12+0x38], R2 ;  /* 0x00003802ff007988 */ /* 0x0009e4000800080c */
.L_x_34:
[----:B------:R-:W-:Y:S05]  /*0e40*/  @P2 BREAK B3 ;  /* 0x0000000000032942 */ /* 0x000fea0003800000 */
[----:B------:R-:W-:Y:S05]  /*0e50*/  @P2 BRA `(.L_x_36) ;  /* 0x00000000000c2947 */ /* 0x000fea0003800000 */
[----:B------:R1:W-:Y:S02]  /*0e60*/  STS [UR12+0x20], R5 ;  /* 0x00002005ff007988 */ /* 0x0003e4000800080c */
.L_x_35:
[----:B------:R-:W-:Y:S05]  /*0e70*/  BSYNC B3 ;  /* 0x0000000000037941 */ /* 0x000fea0003800000 */
.L_x_33:
[----:B------:R1:W-:Y:S02]  /*0e80*/  @!P2 STS [UR12+0x24], R4 ;  /* 0x00002404ff00a988 */ /* 0x0003e4000800080c */
.L_x_36:
[----:B------:R-:W-:Y:S05]  /*0e90*/  BSYNC B4 ;  /* 0x0000000000047941 */ /* 0x000fea0003800000 */
.L_x_32:
[----:B------:R-:W-:Y:S05]  /*0ea0*/  WARPSYNC.ALL ;  /* 0x0000000000007948 */ /* 0x000fea0003800000 */
[----:B------:R-:W-:Y:S04]  /*0eb0*/  BSSY B4, `(.L_x_37) ;  /* 0x000000e000047945 */ /* 0x000fe80003800000 */
[----:B------:R-:W-:Y:S05]  /*0ec0*/  @P2 BRA `(.L_x_38) ;  /* 0x0000000000302947 */ /* 0x000fea0003800000 */
[----:B------:R-:W5:Y:S01]  /*0ed0*/  LDS R3, [UR12+0x34] ;  /* 0x0000340cff037984 */ /* 0x000f620008000800 */
[----:B-1----:R-:W1:Y:S03]  /*0ee0*/  LDC.64 R4, c[0x0][0x248] ;  /* 0x00009200ff047b82 */ /* 0x002e660000000a00 */
[----:B---34-:R-:W3:Y:S01]  /*0ef0*/  LDS R2, [UR12+0x1c] ;  /* 0x00001c0cff027984 */ /* 0x018ee20008000800 */
[C---:B-1----:R-:W-:Y:S01]  /*0f00*/  SHF.L.U64.HI R5, R4.reuse, 0x1, R5 ;  /* 0x0000000104057819 */ /* 0x042fe20000010205 */
[----:B------:R-:W-:-:S03]  /*0f10*/  IMAD.SHL.U32 R4, R4, 0x2, RZ ;  /* 0x0000000204047824 */ /* 0x000fc600078e00ff */
[--C-:B------:R-:W-:Y:S02]  /*0f20*/  SHF.R.U32.HI R7, RZ, 0x4, R5.reuse ;  /* 0x00000004ff077819 */ /* 0x100fe40000011605 */
[----:B------:R-:W-:-:S05]  /*0f30*/  SHF.R.U64 R4, R4, 0x4, R5 ;  /* 0x0000000404047819 */ /* 0x000fca0000001205 */
[----:B------:R1:W-:Y:S01]  /*0f40*/  STS [UR12+0xc], R4 ;  /* 0x00000c04ff007988 */ /* 0x0003e2000800080c */
[----:B-----5:R-:W-:Y:S02]  /*0f50*/  LOP3.LUT R3, R3, 0x7, RZ, 0xb8, !PT ;  /* 0x0000000703037812 */ /* 0x020fe400078eb8ff */
[----:B---3--:R-:W-:-:S03]  /*0f60*/  LOP3.LUT R2, R2, 0xf, R7, 0xb8, !PT ;  /* 0x0000000f02027812 */ /* 0x008fc600078eb807 */
[----:B------:R1:W-:Y:S04]  /*0f70*/  STS [UR12+0x34], R3 ;  /* 0x00003403ff007988 */ /* 0x0003e8000800080c */
[----:B------:R1:W-:Y:S02]  /*0f80*/  STS [UR12+0x1c], R2 ;  /* 0x00001c02ff007988 */ /* 0x0003e4000800080c */
.L_x_38:
[----:B------:R-:W-:Y:S05]  /*0f90*/  BSYNC B4 ;  /* 0x0000000000047941 */ /* 0x000fea0003800000 */
.L_x_37:
        /* <DEDUP_REMOVED lines=11> */
.L_x_41:
[----:B------:R-:W-:Y:S05]  /*1050*/  @P2 BRA `(.L_x_43) ;  /* 0x0000000000282947 */ /* 0x000fea0003800000 */
[----:B-1-34-:R-:W1:Y:S02]  /*1060*/  LDS R2, [UR12+0x8] ;  /* 0x0000080cff027984 */ /* 0x01ae640008000800 */
[----:B-1----:R-:W-:-:S05]  /*1070*/  LOP3.LUT R2, R2, 0x1800, RZ, 0xb8, !PT ;  /* 0x0000180002027812 */ /* 0x002fca00078eb8ff */
[----:B------:R3:W-:Y:S02]  /*1080*/  STS [UR12+0x8], R2 ;  /* 0x00000802ff007988 */ /* 0x0007e4000800080c */
.L_x_42:
[----:B------:R-:W-:Y:S05]  /*1090*/  @P2 BREAK B5 ;  /* 0x0000000000052942 */ /* 0x000fea0003800000 */
[----:B------:R-:W-:Y:S05]  /*10a0*/  @P2 BRA `(.L_x_44) ;  /* 0x0000000000242947 */ /* 0x000fea0003800000 */
[----:B-1-3--:R-:W1:Y:S01]  /*10b0*/  LDS R2, [UR12+0x8] ;  /* 0x0000080cff027984 */ /* 0x00ae620008000800 */
[----:B------:R-:W-:-:S05]  /*10c0*/  IMAD.MOV.U32 R3, RZ, RZ, 0x6000 ;  /* 0x00006000ff037424 */ /* 0x000fca00078e00ff */
[----:B-1----:R-:W-:-:S04]  /*10d0*/  LOP3.LUT R2, R2, 0x6000, R3, 0xd8, !PT ;  /* 0x0000600002027812 */ /* 0x002fc800078ed803 */
[----:B------:R-:W-:-:S05]  /*10e0*/  LOP3.LUT R2, R2, 0x400000, RZ, 0xb8, !PT ;  /* 0x0040000002027812 */ /* 0x000fca00078eb8ff */
[----:B------:R1:W-:Y:S02]  /*10f0*/  STS [UR12+0x8], R2 ;  /* 0x00000802ff007988 */ /* 0x0003e4000800080c */
.L_x_43:
[----:B------:R-:W-:Y:S05]  /*1100*/  BSYNC B5 ;  /* 0x0000000000057941 */ /* 0x000fea0003800000 */
.L_x_40:
[----:B-1-34-:R-:W1:Y:S02]  /*1110*/  @!P2 LDS R2, [UR12+0x8] ;  /* 0x0000080cff02a984 */ /* 0x01ae640008000800 */
[----:B-1----:R-:W-:-:S05]  /*1120*/  @!P2 LOP3.LUT R2, R2, 0x8000, RZ, 0xb8, !PT ;  /* 0x000080000202a812 */ /* 0x002fca00078eb8ff */
[----:B------:R4:W-:Y:S02]  /*1130*/  @!P2 STS [UR12+0x8], R2 ;  /* 0x00000802ff00a988 */ /* 0x0009e4000800080c */
.L_x_44:
[----:B------:R-:W-:Y:S05]  /*1140*/  BSYNC B4 ;  /* 0x0000000000047941 */ /* 0x000fea0003800000 */
.L_x_39:
[----:B------:R-:W-:Y:S05]  /*1150*/  WARPSYNC.ALL ;  /* 0x0000000000007948 */ /* 0x000fea0003800000 */
[----:B------:R-:W-:Y:S01]  /*1160*/  UIADD3 UR5, UR5, 0x100, URZ ;  /* 0x0000010005057890 */ /* 0x000fe2000fffe03f */
[----:B------:R-:W-:Y:S01]  /*1170*/  ISETP.GE.AND P1, PT, R13, 0x1, PT ;  /* 0x000000010d00780c */ /* 0x000fe20003f26270 */
[----:B------:R-:W-:Y:S01]  /*1180*/  IMAD.MOV.U32 R24, RZ, RZ, RZ ;  /* 0x000000ffff187224 */ /* 0x000fe200078e00ff */
[----:B------:R-:W-:Y:S01]  /*1190*/  SHF.R.U32.HI R7, RZ, 0x5, R0 ;  /* 0x00000005ff077819 */ /* 0x000fe20000011600 */
[----:B------:R-:W-:-:S04]  /*11a0*/  UIADD3 UR18, UP0, UR5, UR18, URZ ;  /* 0x0000001205127290 */ /* 0x000fc8000ff1e03f */
[----:B------:R-:W-:Y:S01]  /*11b0*/  ULEA.HI.X.SX32 UR19, UR5, UR19, 0x1, UP0 ;  /* 0x0000001305137291 */ /* 0x000fe200080f0e3f */
[----:B------:R-:W-:Y:S11]  /*11c0*/  @P0 BRA `(.L_x_45) ;  /* 0x0000000000280947 */ /* 0x000ff60003800000 */
[----:B-1-34-:R-:W1:Y:S01]  /*11d0*/  S2R R2, SR_LANEID ;  /* 0x0000000000027919 */ /* 0x01ae620000000000 */
[----:B------:R-:W-:Y:S05]  /*11e0*/  WARPSYNC.ALL ;  /* 0x0000000000007948 */ /* 0x000fea0003800000 */
[----:B-1----:R-:W-:-:S05]  /*11f0*/  IMAD.SHL.U32 R4, R2, 0x4, RZ ;  /* 0x0000000402047824 */ /* 0x002fca00078e00ff */
[----:B------:R-:W1:Y:S01]  /*1200*/  LDS R5, [R4+UR12] ;  /* 0x0000000c04057984 */ /* 0x000e620008000800 */
[----:B------:R-:W-:-:S05]  /*1210*/  IADD3 R2, P3, R4, UR18, RZ ;  /* 0x0000001204027c10 */ /* 0x000fca000ff7e0ff */
[----:B------:R-:W-:-:S05]  /*1220*/  IMAD.X R3, RZ, RZ, UR19, P3 ;  /* 0x00000013ff037e24 */ /* 0x000fca00098e06ff */
[----:B-1----:R1:W3:Y:S01]  /*1230*/  ATOMG.E.EXCH.STRONG.GPU PT, RZ, [R2], R5 ;  /* 0x0000000502ff73a8 */ /* 0x0022e200041ee100 */
[----:B------:R-:W-:-:S04]  /*1240*/  DEPBAR {5,4,3,2,1,0} ;  /* 0x0000003f0000791a */ /* 0x000fc80000000000 */
[----:B------:R1:W-:Y:S01]  /*1250*/  UTMACCTL.IV [UR18] ;  /* 0x00000000120079b9 */ /* 0x0003e20008000000 */
[----:B------:R-:W-:Y:S01]  /*1260*/  NOP ;  /* 0x0000000000007918 */ /* 0x000fe20000000000 */
.L_x_45:
[----:B------:R-:W-:Y:S05]  /*1270*/  @P0 BRA `(.L_x_46) ;  /* 0x00000000000c0947 */ /* 0x000fea0003800000 */
[----:B------:R0:W-:Y:S01]  /*1280*/  UTMACMDFLUSH ;  /* 0x00000000000079b7 */ /* 0x0001e20000000000 */
[----:B------:R-:W-:Y:S05]  /*1290*/  @P0 BRA `(.L_x_46) ;  /* 0x0000000000040947 */ /* 0x000fea0003800000 */
[----:B------:R-:W-:-:S04]  /*12a0*/  DEPBAR.LE SB0, 0x0 ;  /* 0x000080000000791a */ /* 0x000fc80000000000 */
.L_x_46:
[----:B------:R-:W-:Y:S05]  /*12b0*/  WARPSYNC.ALL ;  /* 0x0000000000007948 */ /* 0x000fea0003800000 */
[----:B---3--:R-:W-:Y:S01]  /*12c0*/  BAR.SYNC.DEFER_BLOCKING 0x0 ;  /* 0x0000000000007b1d */ /* 0x008fe20000010000 */
[----:B------:R-:W-:Y:S01]  /*12d0*/  R2UR UR13, R7 ;  /* 0x00000000070d72ca */ /* 0x000fe200000e0000 */
[----:B------:R-:W-:Y:S01]  /*12e0*/  USHF.L.U32 UR27, UR32, 0x7, URZ ;  /* 0x00000007201b7899 */ /* 0x000fe2000800063f */
[----:B------:R-:W-:Y:S01]  /*12f0*/  IMAD.MOV.U32 R25, RZ, RZ, RZ ;  /* 0x000000ffff197224 */ /* 0x000fe200078e00ff */
[----:B------:R-:W-:Y:S01]  /*1300*/  USHF.L.U32 UR23, UR33, 0x7, URZ ;  /* 0x0000000721177899 */ /* 0x000fe2000800063f */
[----:B------:R-:W-:Y:S01]  /*1310*/  CS2R R26, SRZ ;  /* 0x00000000001a7805 */ /* 0x000fe2000001ff00 */
[----:B------:R-:W-:Y:S01]  /*1320*/  VOTEU.ALL UP0, P2 ;  /* 0x00000000003f7886 */ /* 0x000fe20001000000 */
[----:B------:R-:W-:Y:S01]  /*1330*/  UMOV UR6, 0x1 ;  /* 0x0000000100067882 */ /* 0x000fe20000000000 */
[----:B------:R-:W-:Y:S01]  /*1340*/  VOTEU.ALL UP1, P2 ;  /* 0x00000000003f7886 */ /* 0x000fe20001020000 */
[----:B------:R-:W-:Y:S01]  /*1350*/  VOTEU.ALL UP2, P2 ;  /* 0x00000000003f7886 */ /* 0x000fe20001040000 */
[----:B------:R-:W-:Y:S01]  /*1360*/  CS2R R28, SRZ ;  /* 0x00000000001c7805 */ /* 0x000fe2000001ff00 */
[----:B------:R-:W-:-:S04]  /*1370*/  @!UP0 UIADD3 UR8, -UR6, 0x100000, URZ ;  /* 0x0010000006088890 */ /* 0x000fc8000fffe13f */
[----:B------:R-:W-:Y:S02]  /*1380*/  @!UP0 USHF.L.U32 UR9, UR8, 0xb, URZ ;  /* 0x0000000b08098899 */ /* 0x000fe4000800063f */
[----:B------:R-:W-:Y:S01]  /*1390*/  @!UP0 USHF.L.U32 UR8, UR8, 0x1, URZ ;  /* 0x0000000108088899 */ /* 0x000fe2000800063f */
        /* <DEDUP_REMOVED lines=9> */
[----:B------:R-:W-:Y:S01]  /*1430*/  VOTEU.ALL UP0, P2 ;  /* 0x00000000003f7886 */ /* 0x000fe20001000000 */
[----:B------:R-:W-:Y:S02]  /*1440*/  CS2R R36, SRZ ;  /* 0x0000000000247805 */ /* 0x000fe4000001ff00 */
[----:B------:R-:W-:Y:S02]  /*1450*/  CS2R R38, SRZ ;  /* 0x0000000000267805 */ /* 0x000fe4000001ff00 */
[----:B------:R-:W-:Y:S02]  /*1460*/  CS2R R40, SRZ ;  /* 0x0000000000287805 */ /* 0x000fe4000001ff00 */
[----:B------:R-:W-:-:S02]  /*1470*/  CS2R R42, SRZ ;  /* 0x00000000002a7805 */ /* 0x000fc4000001ff00 */
[----:B------:R-:W-:Y:S02]  /*1480*/  CS2R R44, SRZ ;  /* 0x00000000002c7805 */ /* 0x000fe4000001ff00 */
[----:B------:R-:W-:Y:S01]  /*1490*/  CS2R R46, SRZ ;  /* 0x00000000002e7805 */ /* 0x000fe2000001ff00 */
[----:B------:R-:W3:Y:S02]  /*14a0*/  FENCE.VIEW.ASYNC.S ;  /* 0x00000000000073c6 */ /* 0x000ee40000000000 */
[----:B---3--:R3:W4:Y:S02]  /*14b0*/  @!UP0 SYNCS.EXCH.64 URZ, [UR12+0x30000], UR8 ;  /* 0x030000080c3f85b2 */ /* 0x0087240008000100 */
[----:B----4-:R-:W-:Y:S01]  /*14c0*/  BAR.SYNC.DEFER_BLOCKING 0x0 ;  /* 0x0000000000007b1d */ /* 0x010fe20000010000 */
[----:B------:R-:W-:Y:S02]  /*14d0*/  CS2R R48, SRZ ;  /* 0x0000000000307805 */ /* 0x000fe4000001ff00 */
[----:B------:R-:W-:-:S02]  /*14e0*/  CS2R R50, SRZ ;  /* 0x0000000000327805 */ /* 0x000fc4000001ff00 */
[----:B------:R-:W-:Y:S02]  /*14f0*/  CS2R R52, SRZ ;  /* 0x0000000000347805 */ /* 0x000fe4000001ff00 */
[----:B------:R-:W-:Y:S02]  /*1500*/  CS2R R54, SRZ ;  /* 0x0000000000367805 */ /* 0x000fe4000001ff00 */
[----:B------:R-:W-:Y:S02]  /*1510*/  CS2R R56, SRZ ;  /* 0x0000000000387805 */ /* 0x000fe4000001ff00 */
[----:B------:R-:W-:Y:S02]  /*1520*/  CS2R R58, SRZ ;  /* 0x00000000003a7805 */ /* 0x000fe4000001ff00 */
        /* <DEDUP_REMOVED lines=13> */
[----:B------:R-:W-:Y:S01]  /*1600*/  CS2R R86, SRZ ;  /* 0x0000000000567805 */ /* 0x000fe2000001ff00 */
[----:B------:R3:W4:Y:S02]  /*1610*/  @!UP1 SYNCS.EXCH.64 URZ, [UR12+0x30008], UR10 ;  /* 0x0300080a0c3f95b2 */ /* 0x0007240008000100 */
[----:B----4-:R-:W-:Y:S06]  /*1620*/  BAR.SYNC.DEFER_BLOCKING 0x0 ;  /* 0x0000000000007b1d */ /* 0x010fec0000010000 */
[----:B------:R3:W4:Y:S01]  /*1630*/  @!UP2 SYNCS.EXCH.64 URZ, [UR12+0x30010], UR6 ;  /* 0x030010060c3fa5b2 */ /* 0x0007220008000100 */
[----:B------:R-:W-:Y:S05]  /*1640*/  @!P1 BRA `(.L_x_47) ;  /* 0x0000000400d49947 */ /* 0x000fea0003800000 */
        /* <DEDUP_REMOVED lines=31> */
[----:B------:R-:W-:Y:S01]  /*1840*/  CS2R R86, SRZ ;  /* 0x0000000000567805 */ /* 0x000fe2000001ff00 */
[----:B------:R-:W-:Y:S01]  /*1850*/  UMOV UR5, URZ ;  /* 0x0000003f00057c82 */ /* 0x000fe20008000000 */
[----:B---3--:R-:W-:-:S05]  /*1860*/  UMOV UR6, URZ ;  /* 0x0000003f00067c82 */ /* 0x008fca0008000000 */
.L_x_49:
[----:B----4-:R-:W-:Y:S01]  /*1870*/  BAR.SYNC.DEFER_BLOCKING 0x0 ;  /* 0x0000000000007b1d */ /* 0x010fe20000010000 */
[----:B------:R-:W-:Y:S01]  /*1880*/  ULEA UR7, UR5, UR12, 0x3 ;  /* 0x0000000c05077291 */ /* 0x000fe2000f8e183f */
[----:B-1----:R-:W-:Y:S01]  /*1890*/  @!P2 IMAD.MOV.U32 R2, RZ, RZ, 0x10000 ;  /* 0x00010000ff02a424 */ /* 0x002fe200078e00ff */
[----:B------:R-:W-:Y:S01]  /*18a0*/  ELECT P0, URZ, PT ;  /* 0x00000000003f782f */ /* 0x000fe20003800000 */
[----:B------:R-:W-:-:S03]  /*18b0*/  ULEA UR28, UR5, UR12, 0xf ;  /* 0x0000000c051c7291 */ /* 0x000fc6000f8e783f */
[----:B------:R-:W-:Y:S01]  /*18c0*/  ISETP.LT.U32.AND P0, PT, R6, 0x40, P0 ;  /* 0x000000400600780c */ /* 0x000fe20000701070 */
[----:B------:R-:W-:Y:S01]  /*18d0*/  ULOP3.LUT UR22, UR13, 0x1, URZ, 0xc0, !UPT ;  /* 0x000000010d167892 */ /* 0x000fe2000f8ec03f */
[----:B------:R-:W-:-:S03]  /*18e0*/  ELECT P1, URZ, PT ;  /* 0x00000000003f782f */ /* 0x000fc60003820000 */
[----:B------:R-:W-:Y:S02]  /*18f0*/  ULEA UR20, UR22, UR28, 0xe ;  /* 0x0000001c16147291 */ /* 0x000fe4000f8e703f */
[----:B------:R-:W-:Y:S01]  /*1900*/  ULEA UR22, UR22, UR6, 0x6 ;  /* 0x0000000616167291 */ /* 0x000fe2000f8e303f */
[----:B------:R-:W-:-:S05]  /*1910*/  ISETP.LT.U32.AND P1, PT, R6, 0x40, P1 ;  /* 0x000000400600780c */ /* 0x000fca0000f21070 */
[----:B------:R-:W-:Y:S01]  /*1920*/  VOTEU.ANY UP0, P0 ;  /* 0x00000000003f7886 */ /* 0x000fe20000000100 */
[----:B------:R-:W-:Y:S01]  /*1930*/  VOTEU.ANY UP2, P0 ;  /* 0x00000000003f7886 */ /* 0x000fe20000040100 */
[----:B------:R-:W-:Y:S01]  /*1940*/  UMOV UR26, UR22 ;  /* 0x00000016001a7c82 */ /* 0x000fe20008000000 */
[----:B------:R1:W-:Y:S01]  /*1950*/  @!P2 SYNCS.ARRIVE.TRANS64 RZ, [UR7+0x30000], R2 ;  /* 0x03000002ffffa9a7 */ /* 0x0003e20008000007 */
[----:B------:R3:W-:Y:S06]  /*1960*/  MEMBAR.ALL.CTA ;  /* 0x0000000000007992 */ /* 0x0007ec0000008000 */
[----:B---3--:R-:W3:Y:S01]  /*1970*/  FENCE.VIEW.ASYNC.S ;  /* 0x00000000000073c6 */ /* 0x008ee20000000000 */
[----:B------:R-:W-:Y:S01]  /*1980*/  @UP0 UIADD3 UR21, UR7, 0x30000, URZ ;  /* 0x0003000007150890 */ /* 0x000fe2000fffe03f */
[----:B------:R-:W-:Y:S01]  /*1990*/  @UP0 UMOV UR8, UR14 ;  /* 0x0000000e00080c82 */ /* 0x000fe20008000000 */
[----:B------:R-:W-:Y:S01]  /*19a0*/  @UP0 UMOV UR9, UR15 ;  /* 0x0000000f00090c82 */ /* 0x000fe20008000000 */
[----:B---3--:R-:W-:Y:S01]  /*19b0*/  VOTEU.ANY UP1, P1 ;  /* 0x00000000003f7886 */ /* 0x008fe20000820100 */
[----:B------:R-:W-:Y:S01]  /*19c0*/  VOTEU.ANY UP3, P1 ;  /* 0x00000000003f7886 */ /* 0x000fe20000860100 */
[----:B-1----:R-:W-:-:S03]  /*19d0*/  IMAD.U32 R2, RZ, RZ, UR4 ;  /* 0x00000004ff027e24 */ /* 0x002fc6000f8e00ff */
[----:B------:R-:W-:Y:S02]  /*19e0*/  @UP1 UIADD3 UR24, UR20, 0x18000, URZ ;  /* 0x0001800014181890 */ /* 0x000fe4000fffe03f */
[----:B------:R-:W-:Y:S01]  /*19f0*/  @UP1 UIADD3 UR25, UR7, 0x30000, URZ ;  /* 0x0003000007191890 */ /* 0x000fe2000fffe03f */
[----:B------:R-:W-:Y:S01]  /*1a00*/  SHF.L.U32 R2, R2, 0x1f, RZ ;  /* 0x0000001f02027819 */ /* 0x000fe200000006ff */
[----:B------:R-:W-:Y:S01]  /*1a10*/  @UP1 UMOV UR10, UR16 ;  /* 0x00000010000a1c82 */ /* 0x000fe20008000000 */
[----:B------:R-:W-:Y:S01]  /*1a20*/  @UP1 UMOV UR11, UR17 ;  /* 0x00000011000b1c82 */ /* 0x000fe20008000000 */
[----:B------:R-:W-:Y:S06]  /*1a30*/  BAR.SYNC.DEFER_BLOCKING 0x0 ;  /* 0x0000000000007b1d */ /* 0x000fec0000010000 */
[----:B------:R1:W-:Y:S02]  /*1a40*/  @UP2 UTMALDG.2D [UR20], [UR8] ;  /* 0x00000014080025b4 */ /* 0x0003e40008008000 */
[----:B------:R-:W-:Y:S06]  /*1a50*/  BAR.SYNC.DEFER_BLOCKING 0x0 ;  /* 0x0000000000007b1d */ /* 0x000fec0000010000 */
[----:B------:R1:W-:Y:S02]  /*1a60*/  @UP3 UTMALDG.2D [UR24], [UR10] ;  /* 0x000000180a0035b4 */ /* 0x0003e40008008000 */
[----:B------:R-:W-:Y:S06]  /*1a70*/  BAR.SYNC.DEFER_BLOCKING 0x0 ;  /* 0x0000000000007b1d */ /* 0x000fec0000010000 */
[----:B------:R-:W3:Y:S02]  /*1a80*/  SYNCS.PHASECHK.TRANS64.TRYWAIT P0, [UR7+0x30000], R2 ;  /* 0x03000002ff0075a7 */ /* 0x000ee40008000147 */
[----:B-1-3--:R-:W-:Y:S05]  /*1a90*/  @!P0 BRA `(.L_x_48) ;  /* 0x0000000400fc8947 */ /* 0x00afea0003800000 */
.L_x_50:
[----:B------:R-:W-:Y:S01]  /*1aa0*/  USHF.L.U32 UR7, UR13, 0x7, URZ ;  /* 0x000000070d077899 */ /* 0x000fe2000800063f */
[----:B------:R-:W-:Y:S02]  /*1ab0*/  WARPGROUP.DEPBAR.LE gsb0, 0x0 ;  /* 0x00008000000079c5 */ /* 0x000fe40000010000 */
[----:B------:R-:W-:Y:S01]  /*1ac0*/  UIADD3 UR8, UR28, 0x18000, URZ ;  /* 0x000180001c087890 */ /* 0x000fe2000fffe03f */
[----:B------:R-:W-:Y:S01]  /*1ad0*/  WARPGROUP.ARRIVE ;  /* 0x00000000000079c5 */ /* 0x000fe20000000000 */
[----:B------:R-:W-:Y:S01]  /*1ae0*/  ULOP3.LUT UR7, UR7, 0x200, URZ, 0xc0, !UPT ;  /* 0x0000020007077892 */ /* 0x000fe2000f8ec03f */
[----:B------:R-:W1:Y:S01]  /*1af0*/  LDC R2, c[0x0][0x230] ;  /* 0x00008c00ff027b82 */ /* 0x000e620000000800 */
[----:B------:R-:W-:Y:S02]  /*1b00*/  USHF.R.U32.HI UR10, URZ, 0x4, UR8 ;  /* 0x000000043f0a7899 */ /* 0x000fe40008011608 */
[----:B------:R-:W-:Y:S02]  /*1b10*/  ULEA.HI UR7, UR28, UR7, URZ, 0x1c ;  /* 0x000000071c077291 */ /* 0x000fe4000f8fe03f */
[----:B------:R-:W-:-:S02]  /*1b20*/  USGXT.U32 UR10, UR10, 0xe ;  /* 0x0000000e0a0a789a */ /* 0x000fc40008000000 */
[----:B------:R-:W-:Y:S01]  /*1b30*/  ULOP3.LUT UR8, UR7, 0x3fff, URZ, 0xc0, !UPT ;  /* 0x00003fff07087892 */ /* 0x000fe2000f8ec03f */
[----:B------:R-:W-:Y:S01]  /*1b40*/  UMOV UR9, 0x40000040 ;  /* 0x4000004000097882 */ /* 0x000fe20000000000 */
[----:B------:R-:W-:Y:S01]  /*1b50*/  UMOV UR11, 0x40000040 ;  /* 0x40000040000b7882 */ /* 0x000fe20000000000 */
[----:B------:R-:W-:Y:S01]  /*1b60*/  UMOV UR7, URZ ;  /* 0x0000003f00077c82 */ /* 0x000fe20008000000 */
[----:B------:R-:W-:Y:S02]  /*1b70*/  UIADD3 UR6, UR6, 0x80, URZ ;  /* 0x0000008006067890 */ /* 0x000fe4000fffe03f */
[----:B------:R-:W-:-:S03]  /*1b80*/  UIADD3 UR5, UR5, 0x1, URZ ;  /* 0x0000000105057890 */ /* 0x000fc6000fffe03f */
[----:B------:R-:W-:Y:S01]  /*1b90*/  HGMMA.64x128x16.F32.BF16 R24, gdesc[UR8], R24 ;  /* 0x01e00000081879f0 */ /* 0x000fe20008701818 */
[----:B------:R-:W-:Y:S02]  /*1ba0*/  UIADD3 UR11, UP0, UR8, 0x2, URZ ;  /* 0x00000002080b7890 */ /* 0x000fe4000ff1e03f */
[----:B------:R-:W-:Y:S01]  /*1bb0*/  UIADD3 UR10, UP1, UR10, 0x2, URZ ;  /* 0x000000020a0a7890 */ /* 0x000fe2000ff3e03f */
[----:B------:R-:W-:Y:S01]  /*1bc0*/  UMOV UR8, URZ ;  /* 0x0000003f00087c82 */ /* 0x000fe20008000000 */
[----:B------:R-:W-:Y:S02]  /*1bd0*/  UIADD3.X UR9, UR7, 0x40000040, URZ, UP0, !UPT ;  /* 0x4000004007097890 */ /* 0x000fe400087fe43f */
[----:B------:R-:W-:Y:S01]  /*1be0*/  UIADD3.X UR7, UR8, 0x40000040, URZ, UP1, !UPT ;  /* 0x4000004008077890 */ /* 0x000fe20008ffe43f */
[----:B-1----:R-:W-:Y:S01]  /*1bf0*/  ISETP.LE.AND P0, PT, R2, UR6, PT ;  /* 0x0000000602007c0c */ /* 0x002fe2000bf03270 */
[----:B------:R-:W-:Y:S01]  /*1c00*/  UISETP.NE.U32.AND UP0, UPT, UR5, 0x3, UPT ;  /* 0x000000030500788c */ /* 0x000fe2000bf05070 */
[----:B------:R-:W-:-:S02]  /*1c10*/  UMOV UR8, UR11 ;  /* 0x0000000b00087c82 */ /* 0x000fc40008000000 */
[----:B------:R-:W-:Y:S02]  /*1c20*/  UIADD3.64 UR28, UR8, 0x2, URZ ;  /* 0x00000002081c7897 */ /* 0x000fe4000fffe03f */
[----:B------:R-:W-:Y:S01]  /*1c30*/  UMOV UR11, UR7 ;  /* 0x00000007000b7c82 */ /* 0x000fe20008000000 */
[----:B------:R-:W-:Y:S02]  /*1c40*/  USEL UR7, URZ, 0x1, UP0 ;  /* 0x000000013f077887 */ /* 0x000fe40008000000 */
[----:B------:R-:W-:Y:S02]  /*1c50*/  UIADD3.64 UR30, UR10, 0x2, URZ ;  /* 0x000000020a1e7897 */ /* 0x000fe4000fffe03f */
[----:B------:R-:W-:Y:S02]  /*1c60*/  USEL UR5, UR5, URZ, UP0 ;  /* 0x0000003f05057287 */ /* 0x000fe40008000000 */
[----:B------:R-:W-:Y:S01]  /*1c70*/  ULOP3.LUT UR4, UR4, UR7, URZ, 0x3c, !UPT ;  /* 0x0000000704047292 */ /* 0x000fe2000f8e3c3f */
[----:B------:R-:W-:-:S12]  /*1c80*/  HGMMA.64x128x16.F32.BF16 R24, gdesc[UR8], R24 ;  /* 0x01e00000081879f0 */ /* 0x000fd80008701818 */
[----:B------:R-:W-:Y:S01]  /*1c90*/  HGMMA.64x128x16.F32.BF16 R24, gdesc[UR28], R24 ;  /* 0x01e000001c1879f0 */ /* 0x000fe20008701818 */
[----:B------:R-:W-:Y:S02]  /*1ca0*/  UIADD3.64 UR28, UR8, 0x4, URZ ;  /* 0x00000004081c7897 */ /* 0x000fe4000fffe03f */
[----:B------:R-:W-:-:S09]  /*1cb0*/  UIADD3.64 UR30, UR10, 0x4, URZ ;  /* 0x000000040a1e7897 */ /* 0x000fd2000fffe03f */
        /* <DEDUP_REMOVED lines=8> */
[----:B------:R-:W-:Y:S02]  /*1d40*/  UIADD3.64 UR30, UR10, 0x402, URZ ;  /* 0x000004020a1e7897 */ /* 0x000fe4000fffe03f */
[----:B------:R-:W-:Y:S02]  /*1d50*/  UIADD3.64 UR8, UR8, 0x404, URZ ;  /* 0x0000040408087897 */ /* 0x000fe4000fffe03f */
[----:B------:R-:W-:-:S05]  /*1d60*/  UIADD3.64 UR10, UR10, 0x404, URZ ;  /* 0x000004040a0a7897 */ /* 0x000fca000fffe03f */
[----:B------:R-:W-:-:S12]  /*1d70*/  HGMMA.64x128x16.F32.BF16 R24, gdesc[UR28], R24 ;  /* 0x01e000001c1879f0 */ /* 0x000fd80008701818 */
[----:B------:R-:W-:Y:S01]  /*1d80*/  HGMMA.64x128x16.F32.BF16 R24, gdesc[UR8], R24, gsb0 ;  /* 0x01e00000081879f0 */ /* 0x000fe20008001818 */
[----:B------:R-:W-:Y:S05]  /*1d90*/  @!P0 BRA `(.L_x_49) ;  /* 0xfffffff800b48947 */ /* 0x000fea000383ffff */
.L_x_47:
[----:B------:R-:W-:Y:S02]  /*1da0*/  WARPGROUP.DEPBAR.LE gsb0, 0x0 ;  /* 0x00008000000079c5 */ /* 0x000fe40000010000 */
[----:B----4-:R-:W-:Y:S01]  /*1db0*/  BAR.SYNC.DEFER_BLOCKING 0x0 ;  /* 0x0000000000007b1d */ /* 0x010fe20000010000 */
[C---:B-1----:R-:W-:Y:S01]  /*1dc0*/  IMAD.SHL.U32 R2, R0.reuse, 0x80, RZ ;  /* 0x0000008000027824 */ /* 0x042fe200078e00ff */
[----:B------:R-:W-:Y:S01]  /*1dd0*/  F2FP.BF16.F32.PACK_AB R24, R25, R24 ;  /* 0x000000181918723e */ /* 0x000fe200000010ff */
[----:B------:R-:W-:Y:S01]  /*1de0*/  IMAD.SHL.U32 R3, R0, 0x10, RZ ;  /* 0x0000001000037824 */ /* 0x000fe200078e00ff */
[----:B------:R-:W-:Y:S02]  /*1df0*/  F2FP.BF16.F32.PACK_AB R25, R27, R26 ;  /* 0x0000001a1b19723e */ /* 0x000fe400000010ff */
[----:B------:R-:W-:Y:S02]  /*1e00*/  ELECT P0, URZ, PT ;  /* 0x00000000003f782f */ /* 0x000fe40003800000 */
[----:B------:R-:W-:Y:S01]  /*1e10*/  LOP3.LUT R2, R2, 0x780, RZ, 0xc0, !PT ;  /* 0x0000078002027812 */ /* 0x000fe200078ec0ff */
[----:B---3--:R-:W-:Y:S01]  /*1e20*/  ULOP3.LUT UR8, UR13, 0x1, URZ, 0xc0, !UPT ;  /* 0x000000010d087892 */ /* 0x008fe2000f8ec03f */
[----:B------:R-:W-:Y:S01]  /*1e30*/  F2FP.BF16.F32.PACK_AB R56, R57, R56 ;  /* 0x000000383938723e */ /* 0x000fe200000010ff */
[----:B------:R-:W-:Y:S01]  /*1e40*/  UMOV UR10, UR23 ;  /* 0x00000017000a7c82 */ /* 0x000fe20008000000 */
[----:B------:R-:W-:Y:S01]  /*1e50*/  LOP3.LUT R3, R2, 0x70, R3, 0xf8, !PT ;  /* 0x0000007002037812 */ /* 0x000fe200078ef803 */
[----:B------:R-:W-:Y:S01]  /*1e60*/  ULEA UR9, UR8, UR27, 0x6 ;  /* 0x0000001b08097291 */ /* 0x000fe2000f8e303f */
[----:B------:R-:W-:Y:S01]  /*1e70*/  F2FP.BF16.F32.PACK_AB R26, R29, R28 ;  /* 0x0000001c1d1a723e */ /* 0x000fe200000010ff */
[----:B------:R-:W-:Y:S01]  /*1e80*/  ULEA UR8, UR8, UR12, 0xe ;  /* 0x0000000c08087291 */ /* 0x000fe2000f8e703f */
[----:B------:R-:W-:Y:S01]  /*1e90*/  LOP3.LUT R3, R3, 0x10, R0, 0x78, !PT ;  /* 0x0000001003037812 */ /* 0x000fe200078e7800 */
[----:B------:R-:W-:Y:S01]  /*1ea0*/  IMAD.SHL.U32 R0, R0, 0x40, RZ ;  /* 0x0000004000007824 */ /* 0x000fe200078e00ff */
[----:B------:R-:W-:-:S02]  /*1eb0*/  F2FP.BF16.F32.PACK_AB R27, R31, R30 ;  /* 0x0000001e1f1b723e */ /* 0x000fc400000010ff */
[----:B------:R-:W-:Y:S02]  /*1ec0*/  F2FP.BF16.F32.PACK_AB R32, R33, R32 ;  /* 0x000000202120723e */ /* 0x000fe400000010ff */
[----:B------:R-:W-:Y:S02]  /*1ed0*/  LOP3.LUT R0, R3, 0x3800, R0, 0xf8, !PT ;  /* 0x0000380003007812 */ /* 0x000fe400078ef800 */
[----:B------:R-:W-:Y:S01]  /*1ee0*/  F2FP.BF16.F32.PACK_AB R57, R59, R58 ;  /* 0x0000003a3b39723e */ /* 0x000fe200000010ff */
[----:B------:R-:W1:Y:S02]  /*1ef0*/  @!P2 SYNCS.CCTL.IV [UR12+0x30000] ;  /* 0x03000000ff00a9b1 */ /* 0x000e64000800000c */
[----:B-1----:R-:W-:Y:S01]  /*1f00*/  BAR.SYNC.DEFER_BLOCKING 0x0 ;  /* 0x0000000000007b1d */ /* 0x002fe20000010000 */
[C---:B------:R-:W-:Y:S01]  /*1f10*/  LOP3.LUT R3, R0.reuse, 0x20, RZ, 0x3c, !PT ;  /* 0x0000002000037812 */ /* 0x040fe200078e3cff */
[C---:B------:R-:W-:Y:S01]  /*1f20*/  VIADD R2, R0.reuse, UR12 ;  /* 0x0000000c00027c36 */ /* 0x040fe20008000000 */
[----:B------:R-:W-:-:S02]  /*1f30*/  LOP3.LUT R4, R0, 0x40, RZ, 0x3c, !PT ;  /* 0x0000004000047812 */ /* 0x000fc400078e3cff */
[----:B------:R-:W-:Y:S01]  /*1f40*/  F2FP.BF16.F32.PACK_AB R33, R35, R34 ;  /* 0x000000222321723e */ /* 0x000fe200000010ff */
[----:B------:R-:W-:Y:S01]  /*1f50*/  VIADD R3, R3, UR12 ;  /* 0x0000000c03037c36 */ /* 0x000fe20008000000 */
[----:B------:R-:W-:Y:S01]  /*1f60*/  F2FP.BF16.F32.PACK_AB R58, R61, R60 ;  /* 0x0000003c3d3a723e */ /* 0x000fe200000010ff */
[----:B------:R-:W-:Y:S01]  /*1f70*/  VIADD R4, R4, UR12 ;  /* 0x0000000c04047c36 */ /* 0x000fe20008000000 */
[----:B------:R-:W-:Y:S02]  /*1f80*/  F2FP.BF16.F32.PACK_AB R59, R63, R62 ;  /* 0x0000003e3f3b723e */ /* 0x000fe400000010ff */
[----:B------:R-:W-:Y:S02]  /*1f90*/  F2FP.BF16.F32.PACK_AB R64, R65, R64 ;  /* 0x000000404140723e */ /* 0x000fe400000010ff */
[----:B------:R-:W-:Y:S02]  /*1fa0*/  LOP3.LUT R0, R0, 0x60, RZ, 0x3c, !PT ;  /* 0x0000006000007812 */ /* 0x000fe400078e3cff */
[----:B------:R-:W-:-:S02]  /*1fb0*/  F2FP.BF16.F32.PACK_AB R34, R37, R36 ;  /* 0x000000242522723e */ /* 0x000fc400000010ff */
[----:B------:R-:W-:Y:S01]  /*1fc0*/  F2FP.BF16.F32.PACK_AB R35, R39, R38 ;  /* 0x000000262723723e */ /* 0x000fe200000010ff */
[----:B------:R-:W-:Y:S01]  /*1fd0*/  VIADD R0, R0, UR12 ;  /* 0x0000000c00007c36 */ /* 0x000fe20008000000 */
[----:B------:R-:W-:Y:S02]  /*1fe0*/  F2FP.BF16.F32.PACK_AB R40, R41, R40 ;  /* 0x000000282928723e */ /* 0x000fe400000010ff */
[----:B------:R-:W-:Y:S02]  /*1ff0*/  F2FP.BF16.F32.PACK_AB R65, R67, R66 ;  /* 0x000000424341723e */ /* 0x000fe400000010ff */
[----:B------:R-:W-:Y:S01]  /*2000*/  F2FP.BF16.F32.PACK_AB R41, R43, R42 ;  /* 0x0000002a2b29723e */ /* 0x000fe200000010ff */
[----:B------:R-:W1:Y:S02]  /*2010*/  @!P2 SYNCS.CCTL.IV [UR12+0x30008] ;  /* 0x03000800ff00a9b1 */ /* 0x000e64000800000c */
[----:B-1----:R-:W-:Y:S01]  /*2020*/  BAR.SYNC.DEFER_BLOCKING 0x0 ;  /* 0x0000000000007b1d */ /* 0x002fe20000010000 */
[----:B------:R-:W-:-:S02]  /*2030*/  F2FP.BF16.F32.PACK_AB R66, R69, R68 ;  /* 0x000000444542723e */ /* 0x000fc400000010ff */
[----:B------:R-:W-:Y:S02]  /*2040*/  F2FP.BF16.F32.PACK_AB R67, R71, R70 ;  /* 0x000000464743723e */ /* 0x000fe400000010ff */
[----:B------:R-:W-:Y:S02]  /*2050*/  F2FP.BF16.F32.PACK_AB R72, R73, R72 ;  /* 0x000000484948723e */ /* 0x000fe400000010ff */
[----:B------:R-:W-:Y:S02]  /*2060*/  F2FP.BF16.F32.PACK_AB R42, R45, R44 ;  /* 0x0000002c2d2a723e */ /* 0x000fe400000010ff */
[----:B------:R-:W-:Y:S02]  /*2070*/  F2FP.BF16.F32.PACK_AB R43, R47, R46 ;  /* 0x0000002e2f2b723e */ /* 0x000fe400000010ff */
[----:B------:R-:W-:Y:S02]  /*2080*/  F2FP.BF16.F32.PACK_AB R48, R49, R48 ;  /* 0x000000303130723e */ /* 0x000fe400000010ff */
[----:B------:R-:W-:-:S02]  /*2090*/  F2FP.BF16.F32.PACK_AB R73, R75, R74 ;  /* 0x0000004a4b49723e */ /* 0x000fc400000010ff */
[----:B------:R-:W-:Y:S02]  /*20a0*/  F2FP.BF16.F32.PACK_AB R49, R51, R50 ;  /* 0x000000323331723e */ /* 0x000fe400000010ff */
[----:B------:R-:W-:Y:S02]  /*20b0*/  F2FP.BF16.F32.PACK_AB R74, R77, R76 ;  /* 0x0000004c4d4a723e */ /* 0x000fe400000010ff */
[----:B------:R-:W-:Y:S02]  /*20c0*/  F2FP.BF16.F32.PACK_AB R75, R79, R78 ;  /* 0x0000004e4f4b723e */ /* 0x000fe400000010ff */
[----:B------:R-:W-:Y:S02]  /*20d0*/  F2FP.BF16.F32.PACK_AB R80, R81, R80 ;  /* 0x000000505150723e */ /* 0x000fe400000010ff */
[----:B------:R-:W-:Y:S01]  /*20e0*/  F2FP.BF16.F32.PACK_AB R50, R53, R52 ;  /* 0x000000343532723e */ /* 0x000fe200000010ff */
[----:B------:R-:W1:Y:S02]  /*20f0*/  @!P2 SYNCS.CCTL.IV [UR12+0x30010] ;  /* 0x03001000ff00a9b1 */ /* 0x000e64000800000c */
[----:B-1----:R-:W-:Y:S01]  /*2100*/  STSM.16.M88.4 [R2], R24 ;  /* 0x0000001802007844 */ /* 0x002fe20000000200 */
[----:B------:R-:W-:-:S02]  /*2110*/  F2FP.BF16.F32.PACK_AB R51, R55, R54 ;  /* 0x000000363733723e */ /* 0x000fc400000010ff */
[----:B------:R-:W-:Y:S01]  /*2120*/  F2FP.BF16.F32.PACK_AB R81, R83, R82 ;  /* 0x000000525351723e */ /* 0x000fe200000010ff */
[----:B------:R-:W-:Y:S01]  /*2130*/  STSM.16.M88.4 [R2+0x4000], R56 ;  /* 0x0040003802007844 */ /* 0x000fe20000000200 */
[----:B------:R-:W-:Y:S02]  /*2140*/  F2FP.BF16.F32.PACK_AB R82, R85, R84 ;  /* 0x000000545552723e */ /* 0x000fe400000010ff */
[----:B------:R-:W-:Y:S01]  /*2150*/  F2FP.BF16.F32.PACK_AB R83, R87, R86 ;  /* 0x000000565753723e */ /* 0x000fe200000010ff */
[----:B------:R-:W-:Y:S01]  /*2160*/  STSM.16.M88.4 [R3], R32 ;  /* 0x0000002003007844 */ /* 0x000fe20000000200 */
[----:B------:R-:W-:-:S03]  /*2170*/  ISETP.LT.U32.AND P0, PT, R6, 0x40, P0 ;  /* 0x000000400600780c */ /* 0x000fc60000701070 */
[----:B------:R-:W-:Y:S04]  /*2180*/  STSM.16.M88.4 [R3+0x4000], R64 ;  /* 0x0040004003007844 */ /* 0x000fe80000000200 */
[----:B------:R-:W-:Y:S04]  /*2190*/  STSM.16.M88.4 [R4], R40 ;  /* 0x0000002804007844 */ /* 0x000fe80000000200 */
[----:B------:R-:W-:Y:S02]  /*21a0*/  STSM.16.M88.4 [R4+0x4000], R72 ;  /* 0x0040004804007844 */ /* 0x000fe40000000200 */
[----:B------:R-:W-:Y:S01]  /*21b0*/  VOTEU.ANY UP0, P0 ;  /* 0x00000000003f7886 */ /* 0x000fe20000000100 */
[----:B------:R-:W-:Y:S01]  /*21c0*/  VOTEU.ANY UP1, P0 ;  /* 0x00000000003f7886 */ /* 0x000fe20000020100 */
[----:B------:R-:W-:Y:S03]  /*21d0*/  STSM.16.M88.4 [R0], R48 ;  /* 0x0000003000007844 */ /* 0x000fe60000000200 */
[----:B------:R-:W-:Y:S01]  /*21e0*/  @UP0 UMOV UR6, UR18 ;  /* 0x0000001200060c82 */ /* 0x000fe20008000000 */
[----:B------:R-:W-:Y:S01]  /*21f0*/  STSM.16.M88.4 [R0+0x4000], R80 ;  /* 0x0040005000007844 */ /* 0x000fe20000000200 */
[----:B------:R-:W-:Y:S01]  /*2200*/  @UP0 UMOV UR7, UR19 ;  /* 0x0000001300070c82 */ /* 0x000fe20008000000 */
[----:B------:R1:W-:Y:S06]  /*2210*/  MEMBAR.ALL.CTA ;  /* 0x0000000000007992 */ /* 0x0003ec0000008000 */
[----:B-1----:R-:W1:Y:S02]  /*2220*/  FENCE.VIEW.ASYNC.S ;  /* 0x00000000000073c6 */ /* 0x002e640000000000 */
[----:B-1----:R-:W-:Y:S06]  /*2230*/  BAR.SYNC.DEFER_BLOCKING 0x0 ;  /* 0x0000000000007b1d */ /* 0x002fec0000010000 */
[----:B------:R1:W-:Y:S01]  /*2240*/  @UP1 UTMASTG.2D [UR8], [UR6] ;  /* 0x00000008060013b5 */ /* 0x0003e20008008000 */
[----:B------:R0:W-:Y:S01]  /*2250*/  UTMACMDFLUSH ;  /* 0x00000000000079b7 */ /* 0x0001e20000000000 */
[----:B------:R-:W-:-:S04]  /*2260*/  DEPBAR.LE SB0, 0x0 ;  /* 0x000080000000791a */ /* 0x000fc80000000000 */
[----:B------:R-:W-:Y:S06]  /*2270*/  BAR.SYNC.DEFER_BLOCKING 0x0 ;  /* 0x0000000000007b1d */ /* 0x000fec0000010000 */
[----:B-1----:R-:W-:Y:S05]  /*2280*/  EXIT ;  /* 0x000000000000794d */ /* 0x002fea0003800000 */
.L_x_48:
[----:B------:R-:W1:Y:S02]  /*2290*/  SYNCS.PHASECHK.TRANS64.TRYWAIT P0, [UR7+0x30000], R2 ;  /* 0x03000002ff0075a7 */ /* 0x000e640008000147 */
[----:B-1----:R-:W-:Y:S05]  /*22a0*/  @!P0 BRA `(.L_x_48) ;  /* 0xfffffffc00f88947 */ /* 0x002fea000383ffff */
[----:B------:R-:W-:Y:S05]  /*22b0*/  BRA `(.L_x_50) ;  /* 0xfffffff400f87947 */ /* 0x000fea000383ffff */
.L_x_51:
[----:B------:R-:W-:-:S00]  /*22c0*/  BRA `(.L_x_51) ;  /* 0xfffffffc00fc7947 */ /* 0x000fc0000383ffff */
[----:B------:R-:W-:-:S00]  /*22d0*/  NOP ;  /* 0x0000000000007918 */ /* 0x000fc00000000000 */
        /* <DEDUP_REMOVED lines=10> */
.L_x_52:


//--------------------- .nv.shared.gluon_wgmma    --------------------------
	.section	.nv.shared.gluon_wgmma,"aw",@nobits
	.sectionflags	@""
	.align	16
	.zero		1024


//--------------------- .nv.shared.reserved.0     --------------------------
	.section	.nv.shared.reserved.0,"aw",@nobits
	.weak		__nv_reservedSMEM_offset_0_alias
	.size		__nv_reservedSMEM_offset_0_alias, 0, 0
	.other		__nv_reservedSMEM_offset_0_alias,@"STO_CUDA_RESERVED_SHARED STV_DEFAULT"
__nv_reservedSMEM_offset_0_alias:
	.zero		0


//--------------------- .nv.constant0.gluon_wgmma --------------------------
	.section	.nv.constant0.gluon_wgmma,"a",@progbits
	.sectionflags	@""
	.align	4
.nv.constant0.gluon_wgmma:
	.zero		608


//--------------------- SYMBOLS --------------------------

	.type		.nv.reservedSmem.offset0,@object
	.size		.nv.reservedSmem.offset0,0x4
